	.headerflags	@"EF_CUDA_TEXMODE_UNIFIED EF_CUDA_64BIT_ADDRESS EF_CUDA_ACCELERATORS EF_CUDA_SM90 EF_CUDA_VIRTUAL_SM(EF_CUDA_SM90)"
	.elftype	@"ET_EXEC"


//--------------------- .nv.info                  --------------------------
	.section	.nv.info,"",@"SHT_CUDA_INFO"
	.align	4


	//----- nvinfo : EIATTR_REGCOUNT
	.align		4
        /*0000*/ 	.byte	0x04, 0x2f
        /*0002*/ 	.short	(.L_3 - .L_2)
	.align		4
.L_2:
        /*0004*/ 	.word	index@(triton_poi_fused__native_batch_norm_legit_no_training_mul_softplus_tanh_34)
        /*0008*/ 	.word	0x00000030


	//----- nvinfo : EIATTR_MIN_STACK_SIZE
	.align		4
.L_3:
        /*000c*/ 	.byte	0x04, 0x12
        /*000e*/ 	.short	(.L_5 - .L_4)
	.align		4
.L_4:
        /*0010*/ 	.word	index@(triton_poi_fused__native_batch_norm_legit_no_training_mul_softplus_tanh_34)
        /*0014*/ 	.word	0x00000000


	//----- nvinfo : EIATTR_FRAME_SIZE
	.align		4
.L_5:
        /*0018*/ 	.byte	0x04, 0x11
        /*001a*/ 	.short	(.L_7 - .L_6)
	.align		4
.L_6:
        /*001c*/ 	.word	index@(triton_poi_fused__native_batch_norm_legit_no_training_mul_softplus_tanh_34)
        /*0020*/ 	.word	0x00000000


	//----- nvinfo : EIATTR_MIN_STACK_SIZE
	.align		4
.L_7:
        /*0024*/ 	.byte	0x04, 0x12
        /*0026*/ 	.short	(.L_9 - .L_8)
	.align		4
.L_8:
        /*0028*/ 	.word	index@(triton_poi_fused__native_batch_norm_legit_no_training_mul_softplus_tanh_34)
        /*002c*/ 	.word	0x00000000
.L_9:


//--------------------- .nv.info.triton_poi_fused__native_batch_norm_legit_no_training_mul_softplus_tanh_34 --------------------------
	.section	.nv.info.triton_poi_fused__native_batch_norm_legit_no_training_mul_softplus_tanh_34,"",@"SHT_CUDA_INFO"
	.sectionflags	@""
	.align	4


	//----- nvinfo : EIATTR_CUDA_API_VERSION
	.align		4
        /*0000*/ 	.byte	0x04, 0x37
        /*0002*/ 	.short	(.L_11 - .L_10)
.L_10:
        /*0004*/ 	.word	0x0000007c


	//----- nvinfo : EIATTR_KPARAM_INFO
	.align		4
.L_11:
        /*0008*/ 	.byte	0x04, 0x17
        /*000a*/ 	.short	(.L_13 - .L_12)
.L_12:
        /*000c*/ 	.word	0x00000000
        /*0010*/ 	.short	0x0007
        /*0012*/ 	.short	0x0034
        /*0014*/ 	.byte	0x00, 0xf0, 0x11, 0x00


	//----- nvinfo : EIATTR_KPARAM_INFO
	.align		4
.L_13:
        /*0018*/ 	.byte	0x04, 0x17
        /*001a*/ 	.short	(.L_15 - .L_14)
.L_14:
        /*001c*/ 	.word	0x00000000
        /*0020*/ 	.short	0x0006
        /*0022*/ 	.short	0x0030
        /*0024*/ 	.byte	0x00, 0xf0, 0x11, 0x00


	//----- nvinfo : EIATTR_KPARAM_INFO
	.align		4
.L_15:
        /*0028*/ 	.byte	0x04, 0x17
        /*002a*/ 	.short	(.L_17 - .L_16)
.L_16:
        /*002c*/ 	.word	0x00000000
        /*0030*/ 	.short	0x0005
        /*0032*/ 	.short	0x0028
        /*0034*/ 	.byte	0x00, 0xf4, 0x21, 0x00


	//----- nvinfo : EIATTR_KPARAM_INFO
	.align		4
.L_17:
        /*0038*/ 	.byte	0x04, 0x17
        /*003a*/ 	.short	(.L_19 - .L_18)
.L_18:
        /*003c*/ 	.word	0x00000000
        /*0040*/ 	.short	0x0004
        /*0042*/ 	.short	0x0020
        /*0044*/ 	.byte	0x00, 0xf4, 0x21, 0x00


	//----- nvinfo : EIATTR_KPARAM_INFO
	.align		4
.L_19:
        /*0048*/ 	.byte	0x04, 0x17
        /*004a*/ 	.short	(.L_21 - .L_20)
.L_20:
        /*004c*/ 	.word	0x00000000
        /*0050*/ 	.short	0x0003
        /*0052*/ 	.short	0x0018
        /*0054*/ 	.byte	0x00, 0xf4, 0x21, 0x00


	//----- nvinfo : EIATTR_KPARAM_INFO
	.align		4
.L_21:
        /*0058*/ 	.byte	0x04, 0x17
        /*005a*/ 	.short	(.L_23 - .L_22)
.L_22:
        /*005c*/ 	.word	0x00000000
        /*0060*/ 	.short	0x0002
        /*0062*/ 	.short	0x0010
        /*0064*/ 	.byte	0x00, 0xf4, 0x21, 0x00


	//----- nvinfo : EIATTR_KPARAM_INFO
	.align		4
.L_23:
        /*0068*/ 	.byte	0x04, 0x17
        /*006a*/ 	.short	(.L_25 - .L_24)
.L_24:
        /*006c*/ 	.word	0x00000000
        /*0070*/ 	.short	0x0001
        /*0072*/ 	.short	0x0008
        /*0074*/ 	.byte	0x00, 0xf4, 0x21, 0x00


	//----- nvinfo : EIATTR_KPARAM_INFO
	.align		4
.L_25:
        /*0078*/ 	.byte	0x04, 0x17
        /*007a*/ 	.short	(.L_27 - .L_26)
.L_26:
        /*007c*/ 	.word	0x00000000
        /*0080*/ 	.short	0x0000
        /*0082*/ 	.short	0x0000
        /*0084*/ 	.byte	0x00, 0xf4, 0x21, 0x00


	//----- nvinfo : EIATTR_SPARSE_MMA_MASK
	.align		4
.L_27:
        /*0088*/ 	.byte	0x03, 0x50
        /*008a*/ 	.short	0x0000


	//----- nvinfo : EIATTR_MAXREG_COUNT
	.align		4
        /*008c*/ 	.byte	0x03, 0x1b
        /*008e*/ 	.short	0x00ff


	//----- nvinfo : EIATTR_EXIT_INSTR_OFFSETS
	.align		4
        /*0090*/ 	.byte	0x04, 0x1c
        /*0092*/ 	.short	(.L_29 - .L_28)


	//   ....[0]....
.L_28:
        /*0094*/ 	.word	0x00004980


	//   ....[1]....
        /*0098*/ 	.word	0x000049d0


	//----- nvinfo : EIATTR_REQNTID
	.align		4
.L_29:
        /*009c*/ 	.byte	0x04, 0x10
        /*009e*/ 	.short	(.L_31 - .L_30)
.L_30:
        /*00a0*/ 	.word	0x00000100
        /*00a4*/ 	.word	0x00000001
        /*00a8*/ 	.word	0x00000001


	//----- nvinfo : EIATTR_CRS_STACK_SIZE
	.align		4
.L_31:
        /*00ac*/ 	.byte	0x04, 0x1e
        /*00ae*/ 	.short	(.L_33 - .L_32)
.L_32:
        /*00b0*/ 	.word	0x00000000


	//----- nvinfo : EIATTR_CBANK_PARAM_SIZE
	.align		4
.L_33:
        /*00b4*/ 	.byte	0x03, 0x19
        /*00b6*/ 	.short	0x0038


	//----- nvinfo : EIATTR_PARAM_CBANK
	.align		4
        /*00b8*/ 	.byte	0x04, 0x0a
        /*00ba*/ 	.short	(.L_35 - .L_34)
	.align		4
.L_34:
        /*00bc*/ 	.word	index@(.nv.constant0.triton_poi_fused__native_batch_norm_legit_no_training_mul_softplus_tanh_34)
        /*00c0*/ 	.short	0x0210
        /*00c2*/ 	.short	0x0038


	//----- nvinfo : EIATTR_SW_WAR
	.align		4
.L_35:
        /*00c4*/ 	.byte	0x04, 0x36
        /*00c6*/ 	.short	(.L_37 - .L_36)
.L_36:
        /*00c8*/ 	.word	0x00000008
.L_37:


//--------------------- .nv.callgraph             --------------------------
	.section	.nv.callgraph,"",@"SHT_CUDA_CALLGRAPH"
	.align	4
	.sectionentsize	8
	.align		4
        /*0000*/ 	.word	0x00000000
	.align		4
        /*0004*/ 	.word	0xffffffff
	.align		4
        /*0008*/ 	.word	0x00000000
	.align		4
        /*000c*/ 	.word	0xfffffffe
	.align		4
        /*0010*/ 	.word	0x00000000
	.align		4
        /*0014*/ 	.word	0xfffffffd
	.align		4
        /*0018*/ 	.word	0x00000000
	.align		4
        /*001c*/ 	.word	0xfffffffc


//--------------------- .nv.constant4             --------------------------
	.section	.nv.constant4,"a",@progbits
	.align	8
	.align		8
.nv.constant4:
        /*0000*/ 	.dword	_$_str
	.align		8
        /*0008*/ 	.dword	_$_str_$_2


//--------------------- .text.triton_poi_fused__native_batch_norm_legit_no_training_mul_softplus_tanh_34 --------------------------
	.section	.text.triton_poi_fused__native_batch_norm_legit_no_training_mul_softplus_tanh_34,"ax",@progbits
	.sectionflags	@"SHF_BARRIERS=1"
	.align	128
        .global         triton_poi_fused__native_batch_norm_legit_no_training_mul_softplus_tanh_34
        .type           triton_poi_fused__native_batch_norm_legit_no_training_mul_softplus_tanh_34,@function
        .size           triton_poi_fused__native_batch_norm_legit_no_training_mul_softplus_tanh_34,(.L_x_81 - triton_poi_fused__native_batch_norm_legit_no_training_mul_softplus_tanh_34)
        .other          triton_poi_fused__native_batch_norm_legit_no_training_mul_softplus_tanh_34,@"STO_CUDA_ENTRY STV_DEFAULT"
triton_poi_fused__native_batch_norm_legit_no_training_mul_softplus_tanh_34:
.text.triton_poi_fused__native_batch_norm_legit_no_training_mul_softplus_tanh_34:
[----:B------:R-:W0:Y:S01]  /*0000*/  LDC R1, c[0x0][0x28] ;  /* 0x00000a00ff017b82 */ /* 0x000e220000000800 */
[----:B------:R-:W1:Y:S07]  /*0010*/  S2R R3, SR_TID.X ;  /* 0x0000000000037919 */ /* 0x000e6e0000002100 */
[----:B------:R-:W2:Y:S01]  /*0020*/  S2UR UR4, SR_CTAID.Y ;  /* 0x00000000000479c3 */ /* 0x000ea20000002600 */
[----:B------:R-:W-:Y:S02]  /*0030*/  CS2R R28, SRZ ;  /* 0x00000000001c7805 */ /* 0x000fe4000001ff00 */
[----:B------:R-:W-:Y:S01]  /*0040*/  CS2R R30, SRZ ;  /* 0x00000000001e7805 */ /* 0x000fe2000001ff00 */
[----:B------:R-:W3:Y:S01]  /*0050*/  S2R R2, SR_CTAID.X ;  /* 0x0000000000027919 */ /* 0x000ee20000002500 */
[----:B------:R-:W-:Y:S01]  /*0060*/  ULDC.64 UR8, c[0x0][0x208] ;  /* 0x0000820000087ab9 */ /* 0x000fe20000000a00 */
[----:B------:R-:W-:-:S02]  /*0070*/  CS2R R12, SRZ ;  /* 0x00000000000c7805 */ /* 0x000fc4000001ff00 */
[----:B------:R-:W4:Y:S01]  /*0080*/  LDC.64 R4, c[0x0][0x210] ;  /* 0x00008400ff047b82 */ /* 0x000f220000000a00 */
[----:B--2---:R-:W-:Y:S01]  /*0090*/  USHF.L.U32 UR4, UR4, 0x4, URZ ;  /* 0x0000000404047899 */ /* 0x004fe2000800063f */
[----:B-1----:R-:W-:Y:S02]  /*00a0*/  SHF.L.U32 R18, R3, 0x2, RZ ;  /* 0x0000000203127819 */ /* 0x002fe400000006ff */
[----:B------:R-:W-:Y:S02]  /*00b0*/  SHF.R.U32.HI R0, RZ, 0x6, R3 ;  /* 0x00000006ff007819 */ /* 0x000fe40000011603 */
[----:B------:R-:W-:Y:S02]  /*00c0*/  LOP3.LUT R7, R18, 0xfc, RZ, 0xc0, !PT ;  /* 0x000000fc12077812 */ /* 0x000fe400078ec0ff */
[----:B------:R-:W-:Y:S02]  /*00d0*/  SGXT.U32 R0, R0, 0x2 ;  /* 0x000000020000781a */ /* 0x000fe40000000000 */
[----:B---3--:R-:W-:-:S02]  /*00e0*/  PRMT R17, R7, 0x6540, R2 ;  /* 0x0000654007117816 */ /* 0x008fc40000000002 */
[----:B------:R-:W-:Y:S02]  /*00f0*/  LOP3.LUT R0, R0, UR4, RZ, 0xfc, !PT ;  /* 0x0000000400007c12 */ /* 0x000fe4000f8efcff */
[----:B------:R-:W-:Y:S02]  /*0100*/  ISETP.GE.AND P0, PT, R17, 0x200, PT ;  /* 0x000002001100780c */ /* 0x000fe40003f06270 */
[C---:B------:R-:W-:Y:S02]  /*0110*/  LEA R7, R0.reuse, R17, 0x9 ;  /* 0x0000001100077211 */ /* 0x040fe400078e48ff */
[C---:B------:R-:W-:Y:S02]  /*0120*/  ISETP.LT.AND P1, PT, R0.reuse, 0x40, !P0 ;  /* 0x000000400000780c */ /* 0x040fe40004721270 */
[----:B------:R-:W-:Y:S01]  /*0130*/  LOP3.LUT R8, R0, 0x4, RZ, 0xfc, !PT ;  /* 0x0000000400087812 */ /* 0x000fe200078efcff */
[----:B----4-:R-:W-:-:S03]  /*0140*/  IMAD.WIDE R6, R7, 0x4, R4 ;  /* 0x0000000407067825 */ /* 0x010fc600078e0204 */
[----:B------:R-:W-:-:S07]  /*0150*/  ISETP.LT.AND P2, PT, R8, 0x40, !P0 ;  /* 0x000000400800780c */ /* 0x000fce0004741270 */
[----:B------:R1:W2:Y:S01]  /*0160*/  @P1 LDG.E.EL.128 R28, desc[UR8][R6.64] ;  /* 0x00000008061c1981 */ /* 0x0002a2000c2e1d00 */
[----:B------:R-:W-:Y:S02]  /*0170*/  LEA R9, R8, R17, 0x9 ;  /* 0x0000001108097211 */ /* 0x000fe400078e48ff */
[----:B------:R-:W-:Y:S02]  /*0180*/  CS2R R14, SRZ ;  /* 0x00000000000e7805 */ /* 0x000fe4000001ff00 */
[----:B------:R-:W-:Y:S01]  /*0190*/  LOP3.LUT R10, R0, 0x8, RZ, 0xfc, !PT ;  /* 0x00000008000a7812 */ /* 0x000fe200078efcff */
[----:B------:R-:W-:-:S03]  /*01a0*/  IMAD.WIDE R8, R9, 0x4, R4 ;  /* 0x0000000409087825 */ /* 0x000fc600078e0204 */
[C---:B------:R-:W-:Y:S02]  /*01b0*/  ISETP.LT.AND P1, PT, R10.reuse, 0x40, !P0 ;  /* 0x000000400a00780c */ /* 0x040fe40004721270 */
[----:B------:R3:W4:Y:S01]  /*01c0*/  @P2 LDG.E.EL.128 R12, desc[UR8][R8.64] ;  /* 0x00000008080c2981 */ /* 0x000722000c2e1d00 */
[----:B------:R-:W-:Y:S02]  /*01d0*/  LEA R11, R10, R17, 0x9 ;  /* 0x000000110a0b7211 */ /* 0x000fe400078e48ff */
[----:B------:R-:W-:Y:S02]  /*01e0*/  CS2R R24, SRZ ;  /* 0x0000000000187805 */ /* 0x000fe4000001ff00 */
[----:B------:R-:W-:Y:S02]  /*01f0*/  CS2R R26, SRZ ;  /* 0x00000000001a7805 */ /* 0x000fe4000001ff00 */
[----:B------:R-:W-:Y:S01]  /*0200*/  LOP3.LUT R0, R0, 0xc, RZ, 0xfc, !PT ;  /* 0x0000000c00007812 */ /* 0x000fe200078efcff */
[----:B------:R-:W-:-:S03]  /*0210*/  IMAD.WIDE R10, R11, 0x4, R4 ;  /* 0x000000040b0a7825 */ /* 0x000fc600078e0204 */
[C---:B------:R-:W-:Y:S02]  /*0220*/  ISETP.LT.AND P0, PT, R0.reuse, 0x40, !P0 ;  /* 0x000000400000780c */ /* 0x040fe40004701270 */
[----:B------:R-:W-:Y:S01]  /*0230*/  LEA R17, R0, R17, 0x9 ;  /* 0x0000001100117211 */ /* 0x000fe200078e48ff */
[----:B------:R5:W4:Y:S01]  /*0240*/  @P1 LDG.E.EL.128 R24, desc[UR8][R10.64] ;  /* 0x000000080a181981 */ /* 0x000b22000c2e1d00 */
[----:B-1----:R-:W-:-:S03]  /*0250*/  CS2R R6, SRZ ;  /* 0x0000000000067805 */ /* 0x002fc6000001ff00 */
[----:B---3--:R-:W-:Y:S01]  /*0260*/  IMAD.WIDE R8, R17, 0x4, R4 ;  /* 0x0000000411087825 */ /* 0x008fe200078e0204 */
[----:B------:R-:W-:Y:S01]  /*0270*/  CS2R R4, SRZ ;  /* 0x0000000000047805 */ /* 0x000fe2000001ff00 */
[----:B------:R-:W1:Y:S05]  /*0280*/  S2UR UR6, SR_CgaCtaId ;  /* 0x00000000000679c3 */ /* 0x000e6a0000008800 */
[----:B------:R3:W4:Y:S01]  /*0290*/  @P0 LDG.E.EL.128 R4, desc[UR8][R8.64] ;  /* 0x0000000808040981 */ /* 0x000722000c2e1d00 */
[----:B------:R-:W-:Y:S01]  /*02a0*/  SHF.R.U32.HI R0, RZ, 0x8, R18 ;  /* 0x00000008ff007819 */ /* 0x000fe20000011612 */
[----:B------:R-:W-:Y:S01]  /*02b0*/  UMOV UR5, 0x400 ;  /* 0x0000040000057882 */ /* 0x000fe20000000000 */
[----:B------:R-:W-:Y:S01]  /*02c0*/  LOP3.LUT R21, R3, 0xff, RZ, 0xc0, !PT ;  /* 0x000000ff03157812 */ /* 0x000fe200078ec0ff */
[----:B------:R-:W2:Y:S01]  /*02d0*/  LDC.64 R16, c[0x0][0x228] ;  /* 0x00008a00ff107b82 */ /* 0x000ea20000000a00 */
[----:B-----5:R-:W-:-:S02]  /*02e0*/  SGXT.U32 R11, R0, 0x2 ;  /* 0x00000002000b781a */ /* 0x020fc40000000000 */
[----:B------:R-:W-:Y:S02]  /*02f0*/  LOP3.LUT R0, R18, 0x3fc, RZ, 0xc0, !PT ;  /* 0x000003fc12007812 */ /* 0x000fe400078ec0ff */
[----:B------:R-:W-:-:S03]  /*0300*/  LOP3.LUT R10, R11, 0x3fc, R18, 0xf8, !PT ;  /* 0x000003fc0b0a7812 */ /* 0x000fc600078ef812 */
[----:B---3--:R-:W3:Y:S01]  /*0310*/  LDC.64 R8, c[0x0][0x220] ;  /* 0x00008800ff087b82 */ /* 0x008ee20000000a00 */
[----:B-1----:R-:W-:-:S06]  /*0320*/  UPRMT UR5, UR6, 0x654, UR5 ;  /* 0x0000065406057896 */ /* 0x002fcc0008000005 */
[----:B------:R-:W-:Y:S02]  /*0330*/  LEA R11, R11, UR5, 0x2 ;  /* 0x000000050b0b7c11 */ /* 0x000fe4000f8e10ff */
[----:B------:R-:W-:Y:S02]  /*0340*/  LEA R19, R10, UR5, 0x2 ;  /* 0x000000050a137c11 */ /* 0x000fe4000f8e10ff */
[----:B------:R-:W-:Y:S02]  /*0350*/  LEA R44, R0, R11, 0x2 ;  /* 0x0000000b002c7211 */ /* 0x000fe400078e10ff */
[----:B------:R-:W-:Y:S02]  /*0360*/  LEA R21, R21, UR5, 0x2 ;  /* 0x0000000515157c11 */ /* 0x000fe4000f8e10ff */
[----:B------:R-:W-:-:S04]  /*0370*/  PRMT R11, R3, 0x6540, R2 ;  /* 0x00006540030b7816 */ /* 0x000fc80000000002 */
[C---:B------:R-:W-:Y:S01]  /*0380*/  ISETP.GE.AND P0, PT, R11.reuse, 0x200, PT ;  /* 0x000002000b00780c */ /* 0x040fe20003f06270 */
[----:B--2---:R-:W-:Y:S04]  /*0390*/  STS [R19], R28 ;  /* 0x0000001c13007388 */ /* 0x004fe80000000800 */
[----:B------:R-:W-:Y:S04]  /*03a0*/  STS [R44+0x4], R29 ;  /* 0x0000041d2c007388 */ /* 0x000fe80000000800 */
[----:B------:R-:W-:Y:S04]  /*03b0*/  STS [R44+0x8], R30 ;  /* 0x0000081e2c007388 */ /* 0x000fe80000000800 */
[----:B------:R3:W-:Y:S01]  /*03c0*/  STS [R44+0xc], R31 ;  /* 0x00000c1f2c007388 */ /* 0x0007e20000000800 */
[----:B------:R-:W-:Y:S01]  /*03d0*/  BAR.SYNC.DEFER_BLOCKING 0x0 ;  /* 0x0000000000007b1d */ /* 0x000fe20000010000 */
[----:B---3--:R-:W-:-:S07]  /*03e0*/  IMAD.WIDE R30, R11, 0x4, R8 ;  /* 0x000000040b1e7825 */ /* 0x008fce00078e0208 */
[----:B------:R-:W1:Y:S01]  /*03f0*/  LDC.64 R8, c[0x0][0x230] ;  /* 0x00008c00ff087b82 */ /* 0x000e620000000a00 */
[----:B------:R-:W2:Y:S04]  /*0400*/  LDS R42, [R21] ;  /* 0x00000000152a7984 */ /* 0x000ea80000000800 */
[----:B------:R-:W3:Y:S04]  /*0410*/  LDS R38, [R21+0x404] ;  /* 0x0004040015267984 */ /* 0x000ee80000000800 */
[----:B------:R-:W5:Y:S04]  /*0420*/  LDS R34, [R21+0x808] ;  /* 0x0008080015227984 */ /* 0x000f680000000800 */
[----:B------:R-:W1:Y:S01]  /*0430*/  LDS R32, [R21+0xc0c] ;  /* 0x000c0c0015207984 */ /* 0x000e620000000800 */
[----:B------:R-:W-:Y:S06]  /*0440*/  BAR.SYNC.DEFER_BLOCKING 0x0 ;  /* 0x0000000000007b1d */ /* 0x000fec0000010000 */
[----:B----4-:R-:W-:Y:S04]  /*0450*/  STS [R19], R12 ;  /* 0x0000000c13007388 */ /* 0x010fe80000000800 */
[----:B------:R4:W-:Y:S04]  /*0460*/  STS [R44+0x4], R13 ;  /* 0x0000040d2c007388 */ /* 0x0009e80000000800 */
[----:B------:R-:W-:Y:S04]  /*0470*/  STS [R44+0x8], R14 ;  /* 0x0000080e2c007388 */ /* 0x000fe80000000800 */
[----:B------:R-:W-:Y:S01]  /*0480*/  STS [R44+0xc], R15 ;  /* 0x00000c0f2c007388 */ /* 0x000fe20000000800 */
[----:B----4-:R-:W-:Y:S01]  /*0490*/  HFMA2.MMA R13, -RZ, RZ, 0, 0 ;  /* 0x00000000ff0d7435 */ /* 0x010fe200000001ff */
[----:B------:R-:W-:Y:S06]  /*04a0*/  BAR.SYNC.DEFER_BLOCKING 0x0 ;  /* 0x0000000000007b1d */ /* 0x000fec0000010000 */
[----:B------:R-:W4:Y:S04]  /*04b0*/  LDS R22, [R21] ;  /* 0x0000000015167984 */ /* 0x000f280000000800 */
[----:B------:R-:W1:Y:S04]  /*04c0*/  LDS R28, [R21+0x404] ;  /* 0x00040400151c7984 */ /* 0x000e680000000800 */
[----:B------:R-:W1:Y:S04]  /*04d0*/  LDS R10, [R21+0x808] ;  /* 0x00080800150a7984 */ /* 0x000e680000000800 */
[----:B------:R-:W1:Y:S01]  /*04e0*/  LDS R0, [R21+0xc0c] ;  /* 0x000c0c0015007984 */ /* 0x000e620000000800 */
[----:B------:R-:W-:Y:S06]  /*04f0*/  BAR.SYNC.DEFER_BLOCKING 0x0 ;  /* 0x0000000000007b1d */ /* 0x000fec0000010000 */
[----:B------:R-:W-:Y:S04]  /*0500*/  STS [R19], R24 ;  /* 0x0000001813007388 */ /* 0x000fe80000000800 */
[----:B------:R2:W-:Y:S04]  /*0510*/  STS [R44+0x4], R25 ;  /* 0x000004192c007388 */ /* 0x0005e80000000800 */
[----:B------:R-:W-:Y:S04]  /*0520*/  STS [R44+0x8], R26 ;  /* 0x0000081a2c007388 */ /* 0x000fe80000000800 */
[----:B------:R-:W-:Y:S01]  /*0530*/  STS [R44+0xc], R27 ;  /* 0x00000c1b2c007388 */ /* 0x000fe20000000800 */
[----:B0-2---:R-:W0:Y:S08]  /*0540*/  LDC.64 R24, c[0x0][0x218] ;  /* 0x00008600ff187b82 */ /* 0x005e300000000a00 */
[----:B------:R-:W-:Y:S06]  /*0550*/  BAR.SYNC.DEFER_BLOCKING 0x0 ;  /* 0x0000000000007b1d */ /* 0x000fec0000010000 */
[----:B------:R-:W2:Y:S04]  /*0560*/  LDS R12, [R21] ;  /* 0x00000000150c7984 */ /* 0x000ea80000000800 */
[----:B------:R-:W2:Y:S04]  /*0570*/  LDS R40, [R21+0x404] ;  /* 0x0004040015287984 */ /* 0x000ea80000000800 */
[----:B------:R-:W2:Y:S04]  /*0580*/  LDS R36, [R21+0x808] ;  /* 0x0008080015247984 */ /* 0x000ea80000000800 */
[----:B------:R-:W2:Y:S01]  /*0590*/  LDS R20, [R21+0xc0c] ;  /* 0x000c0c0015147984 */ /* 0x000ea20000000800 */
[----:B------:R-:W-:Y:S06]  /*05a0*/  BAR.SYNC.DEFER_BLOCKING 0x0 ;  /* 0x0000000000007b1d */ /* 0x000fec0000010000 */
[----:B------:R-:W-:Y:S04]  /*05b0*/  STS [R19], R4 ;  /* 0x0000000413007388 */ /* 0x000fe80000000800 */
[----:B------:R0:W-:Y:S04]  /*05c0*/  STS [R44+0x4], R5 ;  /* 0x000004052c007388 */ /* 0x0001e80000000800 */
[----:B------:R0:W-:Y:S04]  /*05d0*/  STS [R44+0x8], R6 ;  /* 0x000008062c007388 */ /* 0x0001e80000000800 */
[----:B------:R0:W-:Y:S01]  /*05e0*/  STS [R44+0xc], R7 ;  /* 0x00000c072c007388 */ /* 0x0001e20000000800 */
[----:B------:R-:W-:Y:S06]  /*05f0*/  BAR.SYNC.DEFER_BLOCKING 0x0 ;  /* 0x0000000000007b1d */ /* 0x000fec0000010000 */
[----:B------:R-:W2:Y:S01]  /*0600*/  @!P0 LDG.E.EL R13, desc[UR8][R30.64] ;  /* 0x000000081e0d8981 */ /* 0x000ea2000c2e1900 */
[----:B------:R-:W-:Y:S01]  /*0610*/  MOV R15, RZ ;  /* 0x000000ff000f7202 */ /* 0x000fe20000000f00 */
[----:B0-----:R-:W-:Y:S01]  /*0620*/  IMAD.WIDE R24, R11, 0x4, R24 ;  /* 0x000000040b187825 */ /* 0x001fe200078e0218 */
[----:B------:R-:W-:-:S03]  /*0630*/  HFMA2.MMA R43, -RZ, RZ, 0, 0 ;  /* 0x00000000ff2b7435 */ /* 0x000fc600000001ff */
[C---:B------:R-:W-:Y:S01]  /*0640*/  IMAD.WIDE R4, R11.reuse, 0x4, R16 ;  /* 0x000000040b047825 */ /* 0x040fe200078e0210 */
[----:B------:R-:W3:Y:S01]  /*0650*/  @!P0 LDG.E.EL R15, desc[UR8][R24.64] ;  /* 0x00000008180f8981 */ /* 0x000ee2000c2e1900 */
[----:B------:R-:W-:Y:S02]  /*0660*/  MOV R16, RZ ;  /* 0x000000ff00107202 */ /* 0x000fe40000000f00 */
[----:B-1----:R-:W-:-:S03]  /*0670*/  IMAD.WIDE R8, R11, 0x4, R8 ;  /* 0x000000040b087825 */ /* 0x002fc600078e0208 */
[----:B------:R0:W4:Y:S04]  /*0680*/  @!P0 LDG.E.EL R43, desc[UR8][R4.64] ;  /* 0x00000008042b8981 */ /* 0x000128000c2e1900 */
[----:B------:R-:W4:Y:S01]  /*0690*/  @!P0 LDG.E.EL R16, desc[UR8][R8.64] ;  /* 0x0000000808108981 */ /* 0x000f22000c2e1900 */
[----:B------:R-:W-:Y:S01]  /*06a0*/  HFMA2.MMA R23, -RZ, RZ, 1.625, 0 ;  /* 0x3e800000ff177435 */ /* 0x000fe200000001ff */
[----:B------:R-:W-:Y:S01]  /*06b0*/  BSSY B0, `(.L_x_0) ;  /* 0x00000b7000007945 */ /* 0x000fe20003800000 */
[----:B--2---:R-:W-:-:S04]  /*06c0*/  FADD R13, R13, 9.9999997473787516356e-06 ;  /* 0x3727c5ac0d0d7421 */ /* 0x004fc80000000000 */
[----:B------:R-:W1:Y:S01]  /*06d0*/  MUFU.SQRT R6, R13 ;  /* 0x0000000d00067308 */ /* 0x000e620000002000 */
[--C-:B---3--:R-:W-:Y:S01]  /*06e0*/  FADD R42, R42, -R15.reuse ;  /* 0x8000000f2a2a7221 */ /* 0x108fe20000000000 */
[--C-:B------:R-:W-:Y:S01]  /*06f0*/  FADD R38, R38, -R15.reuse ;  /* 0x8000000f26267221 */ /* 0x100fe20000000000 */
[--C-:B-----5:R-:W-:Y:S01]  /*0700*/  FADD R34, R34, -R15.reuse ;  /* 0x8000000f22227221 */ /* 0x120fe20000000000 */
[--C-:B------:R-:W-:Y:S01]  /*0710*/  FADD R32, R32, -R15.reuse ;  /* 0x8000000f20207221 */ /* 0x100fe20000000000 */
[--C-:B----4-:R-:W-:Y:S01]  /*0720*/  FADD R22, R22, -R15.reuse ;  /* 0x8000000f16167221 */ /* 0x110fe20000000000 */
[--C-:B------:R-:W-:Y:S01]  /*0730*/  FADD R28, R28, -R15.reuse ;  /* 0x8000000f1c1c7221 */ /* 0x100fe20000000000 */
[----:B------:R-:W-:Y:S01]  /*0740*/  FADD R10, R10, -R15 ;  /* 0x8000000f0a0a7221 */ /* 0x000fe20000000000 */
[C---:B-1----:R-:W-:Y:S02]  /*0750*/  FSETP.GT.AND P0, PT, R6.reuse, 8.50705917302346158658e+37, PT ;  /* 0x7e8000000600780b */ /* 0x042fe40003f04000 */
[----:B------:R-:W-:-:S02]  /*0760*/  FSETP.GEU.AND P1, PT, R6, 1.175494350822287508e-38, PT ;  /* 0x008000000600780b */ /* 0x000fc40003f2e000 */
[----:B------:R-:W-:-:S09]  /*0770*/  FSEL R14, R23, 1, P0 ;  /* 0x3f800000170e7808 */ /* 0x000fd20000000000 */
[----:B------:R-:W-:Y:S02]  /*0780*/  @P0 FMUL R6, R6, 0.25 ;  /* 0x3e80000006060820 */ /* 0x000fe40000400000 */
[----:B------:R-:W-:Y:S02]  /*0790*/  @!P1 FMUL R14, R14, 16777216 ;  /* 0x4b8000000e0e9820 */ /* 0x000fe40000400000 */
[----:B------:R-:W-:-:S04]  /*07a0*/  @!P1 FMUL R6, R6, 16777216 ;  /* 0x4b80000006069820 */ /* 0x000fc80000400000 */
[----:B------:R-:W1:Y:S02]  /*07b0*/  MUFU.RCP R45, R6 ;  /* 0x00000006002d7308 */ /* 0x000e640000001000 */
[----:B-1----:R-:W-:-:S04]  /*07c0*/  FMUL R45, R45, R14 ;  /* 0x0000000e2d2d7220 */ /* 0x002fc80000400000 */
[-C--:B0-----:R-:W-:Y:S01]  /*07d0*/  FMUL R5, R42, R45.reuse ;  /* 0x0000002d2a057220 */ /* 0x081fe20000400000 */
[----:B------:R-:W-:Y:S01]  /*07e0*/  FMUL R7, R34, R45 ;  /* 0x0000002d22077220 */ /* 0x000fe20000400000 */
[----:B------:R-:W-:Y:S02]  /*07f0*/  FMUL R41, R45, R10 ;  /* 0x0000000a2d297220 */ /* 0x000fe40000400000 */
[--C-:B------:R-:W-:Y:S01]  /*0800*/  FFMA R4, R5, R43, R16.reuse ;  /* 0x0000002b05047223 */ /* 0x100fe20000000010 */
[----:B------:R-:W-:Y:S01]  /*0810*/  FMUL R5, R38, R45 ;  /* 0x0000002d26057220 */ /* 0x000fe20000400000 */
[--C-:B------:R-:W-:Y:S01]  /*0820*/  FFMA R6, R7, R43, R16.reuse ;  /* 0x0000002b07067223 */ /* 0x100fe20000000010 */
[----:B------:R-:W-:Y:S01]  /*0830*/  FMUL R7, R32, R45 ;  /* 0x0000002d20077220 */ /* 0x000fe20000400000 */
[----:B------:R-:W-:Y:S01]  /*0840*/  FMUL R8, R4, 1.4426950216293334961 ;  /* 0x3fb8aa3b04087820 */ /* 0x000fe20000400000 */
[-CC-:B------:R-:W-:Y:S01]  /*0850*/  FFMA R5, R5, R43.reuse, R16.reuse ;  /* 0x0000002b05057223 */ /* 0x180fe20000000010 */
[----:B------:R-:W-:Y:S01]  /*0860*/  FMUL R13, R6, 1.4426950216293334961 ;  /* 0x3fb8aa3b060d7820 */ /* 0x000fe20000400000 */
[-CC-:B------:R-:W-:Y:S01]  /*0870*/  FFMA R7, R7, R43.reuse, R16.reuse ;  /* 0x0000002b07077223 */ /* 0x180fe20000000010 */
[----:B------:R-:W-:Y:S01]  /*0880*/  FFMA R10, R41, R43, R16 ;  /* 0x0000002b290a7223 */ /* 0x000fe20000000010 */
[----:B------:R-:W-:Y:S01]  /*0890*/  FSETP.GEU.AND P0, PT, R8, -126, PT ;  /* 0xc2fc00000800780b */ /* 0x000fe20003f0e000 */
[----:B------:R-:W-:Y:S01]  /*08a0*/  FMUL R9, R5, 1.4426950216293334961 ;  /* 0x3fb8aa3b05097820 */ /* 0x000fe20000400000 */
[----:B------:R-:W-:Y:S01]  /*08b0*/  FSETP.GEU.AND P2, PT, R13, -126, PT ;  /* 0xc2fc00000d00780b */ /* 0x000fe20003f4e000 */
[----:B------:R-:W-:-:S03]  /*08c0*/  FMUL R37, R7, 1.4426950216293334961 ;  /* 0x3fb8aa3b07257820 */ /* 0x000fc60000400000 */
[----:B------:R-:W-:-:S07]  /*08d0*/  FSETP.GEU.AND P1, PT, R9, -126, PT ;  /* 0xc2fc00000900780b */ /* 0x000fce0003f2e000 */
[----:B------:R-:W-:Y:S02]  /*08e0*/  @!P0 FMUL R8, R8, 0.5 ;  /* 0x3f00000008088820 */ /* 0x000fe40000400000 */
[----:B------:R-:W-:Y:S02]  /*08f0*/  @!P2 FMUL R13, R13, 0.5 ;  /* 0x3f0000000d0da820 */ /* 0x000fe40000400000 */
[----:B------:R-:W0:Y:S02]  /*0900*/  MUFU.EX2 R11, R8 ;  /* 0x00000008000b7308 */ /* 0x000e240000000800 */
[----:B------:R-:W-:-:S06]  /*0910*/  @!P1 FMUL R9, R9, 0.5 ;  /* 0x3f00000009099820 */ /* 0x000fcc0000400000 */
[----:B------:R-:W1:Y:S01]  /*0920*/  MUFU.EX2 R24, R9 ;  /* 0x0000000900187308 */ /* 0x000e620000000800 */
[----:B0-----:R-:W-:-:S07]  /*0930*/  @!P0 FMUL R11, R11, R11 ;  /* 0x0000000b0b0b8220 */ /* 0x001fce0000400000 */
[----:B------:R0:W2:Y:S01]  /*0940*/  MUFU.EX2 R38, R13 ;  /* 0x0000000d00267308 */ /* 0x0000a20000000800 */
[----:B------:R-:W-:Y:S01]  /*0950*/  FSETP.GEU.AND P0, PT, R37, -126, PT ;  /* 0xc2fc00002500780b */ /* 0x000fe20003f0e000 */
[----:B------:R-:W-:Y:S01]  /*0960*/  FADD.FTZ.RZ R14, R11, 1 ;  /* 0x3f8000000b0e7421 */ /* 0x000fe2000001c000 */
[----:B-1----:R-:W-:-:S04]  /*0970*/  @!P1 FMUL R24, R24, R24 ;  /* 0x0000001818189220 */ /* 0x002fc80000400000 */
[----:B------:R-:W-:Y:S01]  /*0980*/  IADD3 R14, R14, -0x3f400000, RZ ;  /* 0xc0c000000e0e7810 */ /* 0x000fe20007ffe0ff */
[----:B0-----:R-:W-:Y:S01]  /*0990*/  FMUL R13, R22, R45 ;  /* 0x0000002d160d7220 */ /* 0x001fe20000400000 */
[----:B------:R-:W-:Y:S01]  /*09a0*/  MOV R22, 0x3d39bf78 ;  /* 0x3d39bf7800167802 */ /* 0x000fe20000000f00 */
[----:B------:R-:W-:Y:S01]  /*09b0*/  FADD.FTZ.RZ R9, R24, 1 ;  /* 0x3f80000018097421 */ /* 0x000fe2000001c000 */
[----:B------:R-:W-:-:S03]  /*09c0*/  LOP3.LUT R42, R14, 0xff800000, RZ, 0xc0, !PT ;  /* 0xff8000000e2a7812 */ /* 0x000fc600078ec0ff */
[----:B------:R-:W-:Y:S01]  /*09d0*/  @!P0 FMUL R37, R37, 0.5 ;  /* 0x3f00000025258820 */ /* 0x000fe20000400000 */
[----:B--2---:R-:W-:Y:S01]  /*09e0*/  @!P2 FMUL R38, R38, R38 ;  /* 0x000000262626a220 */ /* 0x004fe20000400000 */
[----:B------:R-:W-:Y:S02]  /*09f0*/  IADD3 R9, R9, -0x3f400000, RZ ;  /* 0xc0c0000009097810 */ /* 0x000fe40007ffe0ff */
[----:B------:R-:W-:Y:S02]  /*0a00*/  IADD3 R8, -R42, 0x40800000, RZ ;  /* 0x408000002a087810 */ /* 0x000fe40007ffe1ff */
[----:B------:R-:W-:Y:S01]  /*0a10*/  LOP3.LUT R29, R9, 0xff800000, RZ, 0xc0, !PT ;  /* 0xff800000091d7812 */ /* 0x000fe200078ec0ff */
[----:B------:R-:W-:Y:S01]  /*0a20*/  FADD.FTZ.RZ R9, R38, 1 ;  /* 0x3f80000026097421 */ /* 0x000fe2000001c000 */
[----:B------:R-:W-:Y:S01]  /*0a30*/  IADD3 R35, R11, -R42, RZ ;  /* 0x8000002a0b237210 */ /* 0x000fe20007ffe0ff */
[-C--:B------:R-:W-:Y:S01]  /*0a40*/  FFMA.FTZ R8, R8, R23.reuse, -1 ;  /* 0xbf80000008087423 */ /* 0x080fe20000010017 */
[----:B------:R-:W-:Y:S01]  /*0a50*/  IADD3 R14, -R29, 0x40800000, RZ ;  /* 0x408000001d0e7810 */ /* 0x000fe20007ffe1ff */
[----:B------:R-:W0:Y:S01]  /*0a60*/  MUFU.EX2 R37, R37 ;  /* 0x0000002500257308 */ /* 0x000e220000000800 */
[----:B------:R-:W-:Y:S01]  /*0a70*/  IADD3 R9, R9, -0x3f400000, RZ ;  /* 0xc0c0000009097810 */ /* 0x000fe20007ffe0ff */
[----:B------:R-:W-:Y:S01]  /*0a80*/  FADD R35, R35, R8 ;  /* 0x0000000823237221 */ /* 0x000fe20000000000 */
[----:B------:R-:W-:Y:S01]  /*0a90*/  IADD3 R31, R24, -R29, RZ ;  /* 0x8000001d181f7210 */ /* 0x000fe20007ffe0ff */
[----:B------:R-:W-:Y:S01]  /*0aa0*/  FFMA.FTZ R26, R14, R23, -1 ;  /* 0xbf8000000e1a7423 */ /* 0x000fe20000010017 */
[----:B------:R-:W-:Y:S01]  /*0ab0*/  FFMA R8, R13, R43, R16 ;  /* 0x0000002b0d087223 */ /* 0x000fe20000000010 */
[----:B------:R-:W-:Y:S01]  /*0ac0*/  FFMA.FTZ R14, R35, -R22, 0.10546888411045074463 ;  /* 0x3dd80012230e7423 */ /* 0x000fe20000010816 */
[----:B------:R-:W-:Y:S01]  /*0ad0*/  LOP3.LUT R39, R9, 0xff800000, RZ, 0xc0, !PT ;  /* 0xff80000009277812 */ /* 0x000fe200078ec0ff */
[----:B------:R-:W-:Y:S01]  /*0ae0*/  FADD R31, R31, R26 ;  /* 0x0000001a1f1f7221 */ /* 0x000fe20000000000 */
[----:B------:R-:W-:Y:S01]  /*0af0*/  FMUL R33, R8, 1.4426950216293334961 ;  /* 0x3fb8aa3b08217820 */ /* 0x000fe20000400000 */
[----:B------:R-:W-:Y:S01]  /*0b00*/  FFMA.FTZ R14, R35, R14, -0.13229703903198242188 ;  /* 0xbe0778e0230e7423 */ /* 0x000fe2000001000e */
[----:B------:R-:W-:-:S02]  /*0b10*/  IADD3 R26, -R39, 0x40800000, RZ ;  /* 0x40800000271a7810 */ /* 0x000fc40007ffe1ff */
[----:B------:R-:W-:Y:S01]  /*0b20*/  IADD3 R25, R38, -R39, RZ ;  /* 0x8000002726197210 */ /* 0x000fe20007ffe0ff */
[----:B------:R-:W-:Y:S01]  /*0b30*/  FFMA.FTZ R14, R35, R14, 0.14491446316242218018 ;  /* 0x3e146475230e7423 */ /* 0x000fe2000001000e */
[----:B------:R-:W-:Y:S01]  /*0b40*/  FSETP.GEU.AND P1, PT, R33, -126, PT ;  /* 0xc2fc00002100780b */ /* 0x000fe20003f2e000 */
[----:B------:R-:W-:Y:S01]  /*0b50*/  FFMA.FTZ R30, R26, R23, -1 ;  /* 0xbf8000001a1e7423 */ /* 0x000fe20000010017 */
[----:B------:R-:W-:Y:S01]  /*0b60*/  FFMA.FTZ R26, R31, -R22, 0.10546888411045074463 ;  /* 0x3dd800121f1a7423 */ /* 0x000fe20000010816 */
[----:B------:R-:W-:Y:S01]  /*0b70*/  FFMA.FTZ R14, R35, R14, -0.16641564667224884033 ;  /* 0xbe2a68dd230e7423 */ /* 0x000fe2000001000e */
[----:B0-----:R-:W-:Y:S01]  /*0b80*/  @!P0 FMUL R37, R37, R37 ;  /* 0x0000002525258220 */ /* 0x001fe20000400000 */
[----:B------:R-:W-:Y:S01]  /*0b90*/  FADD R25, R25, R30 ;  /* 0x0000001e19197221 */ /* 0x000fe20000000000 */
[----:B------:R-:W-:Y:S01]  /*0ba0*/  FFMA.FTZ R26, R31, R26, -0.13229703903198242188 ;  /* 0xbe0778e01f1a7423 */ /* 0x000fe2000001001a */
[----:B------:R-:W-:Y:S01]  /*0bb0*/  FFMA.FTZ R14, R35, R14, 0.19988867640495300293 ;  /* 0x3e4caf9e230e7423 */ /* 0x000fe2000001000e */
[----:B------:R-:W-:Y:S01]  /*0bc0*/  FADD.FTZ.RZ R9, R37, 1 ;  /* 0x3f80000025097421 */ /* 0x000fe2000001c000 */
[----:B------:R-:W-:Y:S01]  /*0bd0*/  I2FP.F32.S32 R42, R42 ;  /* 0x0000002a002a7245 */ /* 0x000fe20000201400 */
[----:B------:R-:W-:Y:S01]  /*0be0*/  FFMA.FTZ R26, R31, R26, 0.14491446316242218018 ;  /* 0x3e1464751f1a7423 */ /* 0x000fe2000001001a */
[----:B------:R-:W-:-:S02]  /*0bf0*/  FFMA.FTZ R14, R35, R14, -0.25000196695327758789 ;  /* 0xbe800042230e7423 */ /* 0x000fc4000001000e */
[----:B------:R-:W-:Y:S01]  /*0c00*/  @!P1 FMUL R33, R33, 0.5 ;  /* 0x3f00000021219820 */ /* 0x000fe20000400000 */
[----:B------:R-:W-:Y:S01]  /*0c10*/  FFMA.FTZ R26, R31, R26, -0.16641564667224884033 ;  /* 0xbe2a68dd1f1a7423 */ /* 0x000fe2000001001a */
[----:B------:R-:W-:Y:S01]  /*0c20*/  FFMA.FTZ R14, R35, R14, 0.33333510160446166992 ;  /* 0x3eaaaae6230e7423 */ /* 0x000fe2000001000e */
[----:B------:R-:W-:Y:S01]  /*0c30*/  IADD3 R9, R9, -0x3f400000, RZ ;  /* 0xc0c0000009097810 */ /* 0x000fe20007ffe0ff */
[----:B------:R-:W-:Y:S01]  /*0c40*/  FMUL R42, R42, 1.1920928955078125e-07 ;  /* 0x340000002a2a7820 */ /* 0x000fe20000400000 */
[----:B------:R-:W-:Y:S01]  /*0c50*/  FFMA.FTZ R26, R31, R26, 0.19988867640495300293 ;  /* 0x3e4caf9e1f1a7423 */ /* 0x000fe2000001001a */
[----:B------:R-:W-:Y:S01]  /*0c60*/  FFMA.FTZ R14, R35, R14, -0.5 ;  /* 0xbf000000230e7423 */ /* 0x000fe2000001000e */
[----:B------:R-:W-:Y:S01]  /*0c70*/  LOP3.LUT R30, R9, 0xff800000, RZ, 0xc0, !PT ;  /* 0xff800000091e7812 */ /* 0x000fe200078ec0ff */
[----:B------:R-:W0:Y:S01]  /*0c80*/  MUFU.EX2 R33, R33 ;  /* 0x0000002100217308 */ /* 0x000e220000000800 */
[----:B------:R-:W-:Y:S01]  /*0c90*/  FMUL R9, R28, R45 ;  /* 0x0000002d1c097220 */ /* 0x000fe20000400000 */
[----:B------:R-:W-:Y:S01]  /*0ca0*/  FFMA.FTZ R28, R31, R26, -0.25000196695327758789 ;  /* 0xbe8000421f1c7423 */ /* 0x000fe2000001001a */
[----:B------:R-:W-:Y:S01]  /*0cb0*/  FMUL R26, R35, R14 ;  /* 0x0000000e231a7220 */ /* 0x000fe20000400000 */
[----:B------:R-:W-:Y:S01]  /*0cc0*/  IADD3 R32, -R30, 0x40800000, RZ ;  /* 0x408000001e207810 */ /* 0x000fe20007ffe1ff */
[----:B------:R-:W-:Y:S01]  /*0cd0*/  FFMA R9, R9, R43, R16 ;  /* 0x0000002b09097223 */ /* 0x000fe20000000010 */
[----:B------:R-:W-:Y:S01]  /*0ce0*/  FFMA.FTZ R28, R31, R28, 0.33333510160446166992 ;  /* 0x3eaaaae61f1c7423 */ /* 0x000fe2000001001c */
[----:B------:R-:W-:Y:S01]  /*0cf0*/  FFMA.FTZ R35, R35, R26, R35 ;  /* 0x0000001a23237223 */ /* 0x000fe20000010023 */
[----:B------:R-:W-:Y:S01]  /*0d00*/  FFMA.FTZ R26, R25, -R22, 0.10546888411045074463 ;  /* 0x3dd80012191a7423 */ /* 0x000fe20000010816 */
[----:B------:R-:W-:Y:S01]  /*0d10*/  FMUL R14, R9, 1.4426950216293334961 ;  /* 0x3fb8aa3b090e7820 */ /* 0x000fe20000400000 */
[----:B------:R-:W-:Y:S01]  /*0d20*/  IADD3 R17, R37, -R30, RZ ;  /* 0x8000001e25117210 */ /* 0x000fe20007ffe0ff */
[----:B------:R-:W-:Y:S01]  /*0d30*/  FFMA.FTZ R28, R31, R28, -0.5 ;  /* 0xbf0000001f1c7423 */ /* 0x000fe2000001001c */
[----:B------:R-:W-:Y:S01]  /*0d40*/  FFMA.FTZ R26, R25, R26, -0.13229703903198242188 ;  /* 0xbe0778e0191a7423 */ /* 0x000fe2000001001a */
[----:B------:R-:W-:Y:S01]  /*0d50*/  FFMA.FTZ R32, R32, R23, -1 ;  /* 0xbf80000020207423 */ /* 0x000fe20000010017 */
[----:B------:R-:W-:Y:S01]  /*0d60*/  FSETP.GEU.AND P0, PT, R14, -126, PT ;  /* 0xc2fc00000e00780b */ /* 0x000fe20003f0e000 */
[----:B0-----:R-:W-:Y:S01]  /*0d70*/  @!P1 FMUL R33, R33, R33 ;  /* 0x0000002121219220 */ /* 0x001fe20000400000 */
[----:B------:R-:W-:Y:S01]  /*0d80*/  FFMA.FTZ R26, R25, R26, 0.14491446316242218018 ;  /* 0x3e146475191a7423 */ /* 0x000fe2000001001a */
[----:B------:R-:W-:Y:S01]  /*0d90*/  FMUL R28, R31, R28 ;  /* 0x0000001c1f1c7220 */ /* 0x000fe20000400000 */
[----:B------:R-:W-:Y:S01]  /*0da0*/  FADD R17, R17, R32 ;  /* 0x0000002011117221 */ /* 0x000fe20000000000 */
[----:B------:R-:W-:Y:S01]  /*0db0*/  FADD.FTZ.RZ R13, R33, 1 ;  /* 0x3f800000210d7421 */ /* 0x000fe2000001c000 */
[----:B------:R-:W-:Y:S01]  /*0dc0*/  FFMA.FTZ R26, R25, R26, -0.16641564667224884033 ;  /* 0xbe2a68dd191a7423 */ /* 0x000fe2000001001a */
[----:B------:R-:W-:Y:S01]  /*0dd0*/  FFMA.FTZ R31, R31, R28, R31 ;  /* 0x0000001c1f1f7223 */ /* 0x000fe2000001001f */
[----:B------:R-:W-:Y:S01]  /*0de0*/  FFMA.FTZ R28, R17, -R22, 0.10546888411045074463 ;  /* 0x3dd80012111c7423 */ /* 0x000fe20000010816 */
[----:B------:R-:W-:Y:S01]  /*0df0*/  FFMA.FTZ R35, R42, 0.69314718246459960938, R35 ;  /* 0x3f3172182a237823 */ /* 0x000fe20000010023 */
[----:B------:R-:W-:Y:S01]  /*0e00*/  IADD3 R13, R13, -0x3f400000, RZ ;  /* 0xc0c000000d0d7810 */ /* 0x000fe20007ffe0ff */
[----:B------:R-:W-:Y:S01]  /*0e10*/  FFMA.FTZ R26, R25, R26, 0.19988867640495300293 ;  /* 0x3e4caf9e191a7423 */ /* 0x000fe2000001001a */
[----:B------:R-:W-:Y:S01]  /*0e20*/  FFMA.FTZ R28, R17, R28, -0.13229703903198242188 ;  /* 0xbe0778e0111c7423 */ /* 0x000fe2000001001c */
[----:B------:R-:W-:Y:S01]  /*0e30*/  @!P0 FMUL R14, R14, 0.5 ;  /* 0x3f0000000e0e8820 */ /* 0x000fe20000400000 */
[----:B------:R-:W-:Y:S01]  /*0e40*/  LOP3.LUT R34, R13, 0xff800000, RZ, 0xc0, !PT ;  /* 0xff8000000d227812 */ /* 0x000fe200078ec0ff */
[----:B------:R-:W-:Y:S01]  /*0e50*/  FFMA.FTZ R26, R25, R26, -0.25000196695327758789 ;  /* 0xbe800042191a7423 */ /* 0x000fe2000001001a */
[----:B------:R-:W-:-:S02]  /*0e60*/  FFMA.FTZ R28, R17, R28, 0.14491446316242218018 ;  /* 0x3e146475111c7423 */ /* 0x000fc4000001001c */
[----:B------:R-:W-:Y:S01]  /*0e70*/  IADD3 R32, -R34, 0x40800000, RZ ;  /* 0x4080000022207810 */ /* 0x000fe20007ffe1ff */
[----:B------:R-:W-:Y:S01]  /*0e80*/  FFMA.FTZ R26, R25, R26, 0.33333510160446166992 ;  /* 0x3eaaaae6191a7423 */ /* 0x000fe2000001001a */
[----:B------:R-:W-:Y:S01]  /*0e90*/  IADD3 R27, R33, -R34, RZ ;  /* 0x80000022211b7210 */ /* 0x000fe20007ffe0ff */
[----:B------:R-:W0:Y:S01]  /*0ea0*/  MUFU.EX2 R14, R14 ;  /* 0x0000000e000e7308 */ /* 0x000e220000000800 */
[----:B------:R-:W-:Y:S01]  /*0eb0*/  FFMA.FTZ R28, R17, R28, -0.16641564667224884033 ;  /* 0xbe2a68dd111c7423 */ /* 0x000fe2000001001c */
[----:B------:R-:W-:Y:S01]  /*0ec0*/  FFMA.FTZ R26, R25, R26, -0.5 ;  /* 0xbf000000191a7423 */ /* 0x000fe2000001001a */
[----:B------:R-:W-:Y:S02]  /*0ed0*/  FFMA.FTZ R32, R32, R23, -1 ;  /* 0xbf80000020207423 */ /* 0x000fe40000010017 */
[----:B------:R-:W-:Y:S01]  /*0ee0*/  FFMA.FTZ R28, R17, R28, 0.19988867640495300293 ;  /* 0x3e4caf9e111c7423 */ /* 0x000fe2000001001c */
[----:B------:R-:W-:Y:S01]  /*0ef0*/  FMUL R26, R25, R26 ;  /* 0x0000001a191a7220 */ /* 0x000fe20000400000 */
[----:B------:R-:W-:-:S02]  /*0f00*/  FADD R27, R27, R32 ;  /* 0x000000201b1b7221 */ /* 0x000fc40000000000 */
[----:B------:R-:W-:Y:S01]  /*0f10*/  FFMA.FTZ R28, R17, R28, -0.25000196695327758789 ;  /* 0xbe800042111c7423 */ /* 0x000fe2000001001c */
[----:B------:R-:W-:Y:S01]  /*0f20*/  FFMA.FTZ R25, R25, R26, R25 ;  /* 0x0000001a19197223 */ /* 0x000fe20000010019 */
[----:B------:R-:W-:Y:S02]  /*0f30*/  FFMA.FTZ R26, R27, -R22, 0.10546888411045074463 ;  /* 0x3dd800121b1a7423 */ /* 0x000fe40000010816 */
[----:B------:R-:W-:Y:S02]  /*0f40*/  FFMA.FTZ R28, R17, R28, 0.33333510160446166992 ;  /* 0x3eaaaae6111c7423 */ /* 0x000fe4000001001c */
[----:B------:R-:W-:Y:S01]  /*0f50*/  FFMA.FTZ R26, R27, R26, -0.13229703903198242188 ;  /* 0xbe0778e01b1a7423 */ /* 0x000fe2000001001a */
[----:B0-----:R-:W-:Y:S01]  /*0f60*/  @!P0 FMUL R14, R14, R14 ;  /* 0x0000000e0e0e8220 */ /* 0x001fe20000400000 */
[----:B------:R-:W-:Y:S02]  /*0f70*/  FFMA.FTZ R28, R17, R28, -0.5 ;  /* 0xbf000000111c7423 */ /* 0x000fe4000001001c */
[----:B------:R-:W-:Y:S01]  /*0f80*/  FFMA.FTZ R26, R27, R26, 0.14491446316242218018 ;  /* 0x3e1464751b1a7423 */ /* 0x000fe2000001001a */
[----:B------:R-:W-:Y:S01]  /*0f90*/  FADD.FTZ.RZ R13, R14, 1 ;  /* 0x3f8000000e0d7421 */ /* 0x000fe2000001c000 */
[----:B------:R-:W-:-:S02]  /*0fa0*/  FMUL R28, R17, R28 ;  /* 0x0000001c111c7220 */ /* 0x000fc40000400000 */
[----:B------:R-:W-:Y:S02]  /*0fb0*/  FFMA.FTZ R26, R27, R26, -0.16641564667224884033 ;  /* 0xbe2a68dd1b1a7423 */ /* 0x000fe4000001001a */
[----:B------:R-:W-:Y:S01]  /*0fc0*/  IADD3 R13, R13, -0x3f400000, RZ ;  /* 0xc0c000000d0d7810 */ /* 0x000fe20007ffe0ff */
[----:B------:R-:W-:Y:S01]  /*0fd0*/  FFMA.FTZ R17, R17, R28, R17 ;  /* 0x0000001c11117223 */ /* 0x000fe20000010011 */
[----:B------:R-:W-:Y:S02]  /*0fe0*/  FFMA.FTZ R26, R27, R26, 0.19988867640495300293 ;  /* 0x3e4caf9e1b1a7423 */ /* 0x000fe4000001001a */
[----:B------:R-:W-:Y:S02]  /*0ff0*/  LOP3.LUT R19, R13, 0xff800000, RZ, 0xc0, !PT ;  /* 0xff8000000d137812 */ /* 0x000fe400078ec0ff */
[----:B------:R-:W-:Y:S02]  /*1000*/  FFMA.FTZ R26, R27, R26, -0.25000196695327758789 ;  /* 0xbe8000421b1a7423 */ /* 0x000fe4000001001a */
[----:B------:R-:W-:-:S02]  /*1010*/  IADD3 R28, -R19, 0x40800000, RZ ;  /* 0x40800000131c7810 */ /* 0x000fc40007ffe1ff */
[C---:B------:R-:W-:Y:S01]  /*1020*/  FFMA.FTZ R26, R27.reuse, R26, 0.33333510160446166992 ;  /* 0x3eaaaae61b1a7423 */ /* 0x040fe2000001001a */
[----:B------:R-:W-:Y:S02]  /*1030*/  IADD3 R13, R14, -R19, RZ ;  /* 0x800000130e0d7210 */ /* 0x000fe40007ffe0ff */
[----:B------:R-:W-:Y:S01]  /*1040*/  FFMA.FTZ R28, R28, R23, -1 ;  /* 0xbf8000001c1c7423 */ /* 0x000fe20000010017 */
[----:B------:R-:W-:-:S03]  /*1050*/  FFMA.FTZ R26, R27, R26, -0.5 ;  /* 0xbf0000001b1a7423 */ /* 0x000fc6000001001a */
[----:B------:R-:W-:Y:S01]  /*1060*/  FADD R13, R13, R28 ;  /* 0x0000001c0d0d7221 */ /* 0x000fe20000000000 */
[----:B------:R-:W-:Y:S01]  /*1070*/  FMUL R26, R27, R26 ;  /* 0x0000001a1b1a7220 */ /* 0x000fe20000400000 */
[----:B------:R-:W-:-:S03]  /*1080*/  FMUL R28, R10, 1.4426950216293334961 ;  /* 0x3fb8aa3b0a1c7820 */ /* 0x000fc60000400000 */
[----:B------:R-:W-:Y:S01]  /*1090*/  FFMA.FTZ R27, R27, R26, R27 ;  /* 0x0000001a1b1b7223 */ /* 0x000fe2000001001b */
[----:B------:R-:W-:Y:S01]  /*10a0*/  FFMA.FTZ R26, R13, -R22, 0.10546888411045074463 ;  /* 0x3dd800120d1a7423 */ /* 0x000fe20000010816 */
[----:B------:R-:W-:-:S03]  /*10b0*/  FSETP.GEU.AND P0, PT, R28, -126, PT ;  /* 0xc2fc00001c00780b */ /* 0x000fc60003f0e000 */
[----:B------:R-:W-:-:S04]  /*10c0*/  FFMA.FTZ R26, R13, R26, -0.13229703903198242188 ;  /* 0xbe0778e00d1a7423 */ /* 0x000fc8000001001a */
[----:B------:R-:W-:-:S04]  /*10d0*/  FFMA.FTZ R26, R13, R26, 0.14491446316242218018 ;  /* 0x3e1464750d1a7423 */ /* 0x000fc8000001001a */
[C---:B------:R-:W-:Y:S02]  /*10e0*/  FFMA.FTZ R26, R13.reuse, R26, -0.16641564667224884033 ;  /* 0xbe2a68dd0d1a7423 */ /* 0x040fe4000001001a */
[----:B------:R-:W-:Y:S02]  /*10f0*/  @!P0 FMUL R28, R28, 0.5 ;  /* 0x3f0000001c1c8820 */ /* 0x000fe40000400000 */
[----:B------:R-:W-:-:S04]  /*1100*/  FFMA.FTZ R26, R13, R26, 0.19988867640495300293 ;  /* 0x3e4caf9e0d1a7423 */ /* 0x000fc8000001001a */
[C---:B------:R-:W-:Y:S02]  /*1110*/  FFMA.FTZ R32, R13.reuse, R26, -0.25000196695327758789 ;  /* 0xbe8000420d207423 */ /* 0x040fe4000001001a */
[----:B------:R-:W0:Y:S02]  /*1120*/  MUFU.EX2 R26, R28 ;  /* 0x0000001c001a7308 */ /* 0x000e240000000800 */
[----:B------:R-:W-:-:S04]  /*1130*/  FFMA.FTZ R32, R13, R32, 0.33333510160446166992 ;  /* 0x3eaaaae60d207423 */ /* 0x000fc80000010020 */
[----:B------:R-:W-:-:S04]  /*1140*/  FFMA.FTZ R32, R13, R32, -0.5 ;  /* 0xbf0000000d207423 */ /* 0x000fc80000010020 */
[----:B------:R-:W-:-:S04]  /*1150*/  FMUL R32, R13, R32 ;  /* 0x000000200d207220 */ /* 0x000fc80000400000 */
[----:B------:R-:W-:Y:S01]  /*1160*/  FFMA.FTZ R32, R13, R32, R13 ;  /* 0x000000200d207223 */ /* 0x000fe2000001000d */
[----:B0-----:R-:W-:Y:S01]  /*1170*/  @!P0 FMUL R26, R26, R26 ;  /* 0x0000001a1a1a8220 */ /* 0x001fe20000400000 */
[----:B------:R-:W-:-:S03]  /*1180*/  ISETP.GE.U32.AND P0, PT, R11, 0x7f800000, PT ;  /* 0x7f8000000b00780c */ /* 0x000fc60003f06070 */
[----:B------:R-:W-:-:S05]  /*1190*/  FADD.FTZ.RZ R13, R26, 1 ;  /* 0x3f8000001a0d7421 */ /* 0x000fca000001c000 */
[----:B------:R-:W-:-:S04]  /*11a0*/  IADD3 R13, R13, -0x3f400000, RZ ;  /* 0xc0c000000d0d7810 */ /* 0x000fc80007ffe0ff */
[----:B------:R-:W-:Y:S01]  /*11b0*/  LOP3.LUT R13, R13, 0xff800000, RZ, 0xc0, !PT ;  /* 0xff8000000d0d7812 */ /* 0x000fe200078ec0ff */
[----:B------:R-:W-:Y:S06]  /*11c0*/  @!P0 BRA `(.L_x_1) ;  /* 0x0000000000148947 */ /* 0x000fec0003800000 */
[----:B------:R-:W-:-:S13]  /*11d0*/  ISETP.GE.AND P0, PT, R11, -0x407fffff, PT ;  /* 0xbf8000010b00780c */ /* 0x000fda0003f06270 */
[----:B------:R-:W-:-:S05]  /*11e0*/  @P0 MOV R28, 0x7f800000 ;  /* 0x7f800000001c0802 */ /* 0x000fca0000000f00 */
[C---:B------:R-:W-:Y:S01]  /*11f0*/  @P0 FFMA.FTZ R35, R11.reuse, R28, +INF ;  /* 0x7f8000000b230423 */ /* 0x040fe2000001001c */
[----:B------:R-:W-:-:S04]  /*1200*/  FSETP.NEU.AND P0, PT, R11, RZ, PT ;  /* 0x000000ff0b00720b */ /* 0x000fc80003f0d000 */
[----:B------:R-:W-:-:S09]  /*1210*/  FSEL R35, R35, -RZ, P0 ;  /* 0x800000ff23237208 */ /* 0x000fd20000000000 */
.L_x_1:
[----:B------:R-:W-:Y:S05]  /*1220*/  BSYNC B0 ;  /* 0x0000000000007941 */ /* 0x000fea0003800000 */
.L_x_0:
[----:B------:R-:W-:Y:S01]  /*1230*/  FADD R0, R0, -R15 ;  /* 0x8000000f00007221 */ /* 0x000fe20000000000 */
[----:B------:R-:W-:Y:S01]  /*1240*/  IADD3 R28, -R13, 0x40800000, RZ ;  /* 0x408000000d1c7810 */ /* 0x000fe20007ffe1ff */
[----:B------:R-:W-:Y:S01]  /*1250*/  BSSY B0, `(.L_x_2) ;  /* 0x0000025000007945 */ /* 0x000fe20003800000 */
[----:B------:R-:W-:Y:S01]  /*1260*/  IADD3 R41, R26, -R13, RZ ;  /* 0x8000000d1a297210 */ /* 0x000fe20007ffe0ff */
[----:B------:R-:W-:Y:S01]  /*1270*/  FMUL R11, R45, R0 ;  /* 0x000000002d0b7220 */ /* 0x000fe20000400000 */
[----:B------:R-:W-:Y:S01]  /*1280*/  I2FP.F32.S32 R29, R29 ;  /* 0x0000001d001d7245 */ /* 0x000fe20000201400 */
[----:B------:R-:W-:Y:S01]  /*1290*/  FFMA.FTZ R28, R28, R23, -1 ;  /* 0xbf8000001c1c7423 */ /* 0x000fe20000010017 */
[----:B------:R-:W-:Y:S01]  /*12a0*/  I2FP.F32.S32 R30, R30 ;  /* 0x0000001e001e7245 */ /* 0x000fe20000201400 */
[----:B------:R-:W-:Y:S02]  /*12b0*/  FFMA R11, R11, R43, R16 ;  /* 0x0000002b0b0b7223 */ /* 0x000fe40000000010 */
[----:B------:R-:W-:-:S02]  /*12c0*/  FADD R41, R41, R28 ;  /* 0x0000001c29297221 */ /* 0x000fc40000000000 */
[----:B------:R-:W-:Y:S01]  /*12d0*/  FMUL R42, R11, 1.4426950216293334961 ;  /* 0x3fb8aa3b0b2a7820 */ /* 0x000fe20000400000 */
[----:B------:R-:W-:Y:S01]  /*12e0*/  FMUL R30, R30, 1.1920928955078125e-07 ;  /* 0x340000001e1e7820 */ /* 0x000fe20000400000 */
[----:B------:R-:W-:-:S03]  /*12f0*/  FFMA.FTZ R0, R41, -R22, 0.10546888411045074463 ;  /* 0x3dd8001229007423 */ /* 0x000fc60000010816 */
[----:B------:R-:W-:Y:S01]  /*1300*/  FSETP.GEU.AND P0, PT, R42, -126, PT ;  /* 0xc2fc00002a00780b */ /* 0x000fe20003f0e000 */
[----:B------:R-:W-:Y:S01]  /*1310*/  FFMA.FTZ R0, R41, R0, -0.13229703903198242188 ;  /* 0xbe0778e029007423 */ /* 0x000fe20000010000 */
[----:B------:R-:W-:-:S03]  /*1320*/  FFMA.FTZ R30, R30, 0.69314718246459960938, R17 ;  /* 0x3f3172181e1e7823 */ /* 0x000fc60000010011 */
[----:B------:R-:W-:-:S04]  /*1330*/  FFMA.FTZ R0, R41, R0, 0.14491446316242218018 ;  /* 0x3e14647529007423 */ /* 0x000fc80000010000 */
[----:B------:R-:W-:-:S04]  /*1340*/  FFMA.FTZ R0, R41, R0, -0.16641564667224884033 ;  /* 0xbe2a68dd29007423 */ /* 0x000fc80000010000 */
[----:B------:R-:W-:Y:S01]  /*1350*/  @!P0 FMUL R42, R42, 0.5 ;  /* 0x3f0000002a2a8820 */ /* 0x000fe20000400000 */
[----:B------:R-:W-:-:S03]  /*1360*/  FFMA.FTZ R0, R41, R0, 0.19988867640495300293 ;  /* 0x3e4caf9e29007423 */ /* 0x000fc60000010000 */
[----:B------:R-:W0:Y:S01]  /*1370*/  MUFU.EX2 R28, R42 ;  /* 0x0000002a001c7308 */ /* 0x000e220000000800 */
[----:B------:R-:W-:-:S04]  /*1380*/  FFMA.FTZ R0, R41, R0, -0.25000196695327758789 ;  /* 0xbe80004229007423 */ /* 0x000fc80000010000 */
[----:B------:R-:W-:-:S04]  /*1390*/  FFMA.FTZ R0, R41, R0, 0.33333510160446166992 ;  /* 0x3eaaaae629007423 */ /* 0x000fc80000010000 */
[----:B------:R-:W-:-:S04]  /*13a0*/  FFMA.FTZ R0, R41, R0, -0.5 ;  /* 0xbf00000029007423 */ /* 0x000fc80000010000 */
[----:B------:R-:W-:Y:S01]  /*13b0*/  FMUL R44, R41, R0 ;  /* 0x00000000292c7220 */ /* 0x000fe20000400000 */
[----:B------:R-:W-:Y:S01]  /*13c0*/  FMUL R0, R29, 1.1920928955078125e-07 ;  /* 0x340000001d007820 */ /* 0x000fe20000400000 */
[----:B0-----:R-:W-:Y:S01]  /*13d0*/  @!P0 FMUL R28, R28, R28 ;  /* 0x0000001c1c1c8220 */ /* 0x001fe20000400000 */
[----:B------:R-:W-:Y:S01]  /*13e0*/  ISETP.GE.U32.AND P0, PT, R24, 0x7f800000, PT ;  /* 0x7f8000001800780c */ /* 0x000fe20003f06070 */
[----:B------:R-:W-:Y:S01]  /*13f0*/  FFMA.FTZ R29, R41, R44, R41 ;  /* 0x0000002c291d7223 */ /* 0x000fe20000010029 */
[----:B------:R-:W-:Y:S01]  /*1400*/  FFMA.FTZ R0, R0, 0.69314718246459960938, R31 ;  /* 0x3f31721800007823 */ /* 0x000fe2000001001f */
        /* <DEDUP_REMOVED lines=9> */
.L_x_3:
[----:B------:R-:W-:Y:S05]  /*14a0*/  BSYNC B0 ;  /* 0x0000000000007941 */ /* 0x000fea0003800000 */
.L_x_2:
[----:B------:R-:W-:Y:S01]  /*14b0*/  IADD3 R24, -R17, 0x40800000, RZ ;  /* 0x4080000011187810 */ /* 0x000fe20007ffe1ff */
[----:B------:R-:W-:Y:S01]  /*14c0*/  FADD R12, R12, -R15 ;  /* 0x8000000f0c0c7221 */ /* 0x000fe20000000000 */
[----:B------:R-:W-:Y:S01]  /*14d0*/  IADD3 R31, R28, -R17, RZ ;  /* 0x800000111c1f7210 */ /* 0x000fe20007ffe0ff */
[----:B------:R-:W-:Y:S01]  /*14e0*/  BSSY B0, `(.L_x_4) ;  /* 0x000003f000007945 */ /* 0x000fe20003800000 */
[----:B------:R-:W-:Y:S01]  /*14f0*/  I2FP.F32.S32 R13, R13 ;  /* 0x0000000d000d7245 */ /* 0x000fe20000201400 */
[----:B------:R-:W-:Y:S01]  /*1500*/  FFMA.FTZ R24, R24, R23, -1 ;  /* 0xbf80000018187423 */ /* 0x000fe20000010017 */
[----:B------:R-:W-:Y:S01]  /*1510*/  FMUL R41, R45, R12 ;  /* 0x0000000c2d297220 */ /* 0x000fe20000400000 */
[----:B------:R-:W-:Y:S02]  /*1520*/  I2FP.F32.S32 R19, R19 ;  /* 0x0000001300137245 */ /* 0x000fe40000201400 */
[----:B------:R-:W-:Y:S01]  /*1530*/  FADD R31, R31, R24 ;  /* 0x000000181f1f7221 */ /* 0x000fe20000000000 */
[----:B------:R-:W-:Y:S01]  /*1540*/  FFMA R12, R41, R43, R16 ;  /* 0x0000002b290c7223 */ /* 0x000fe20000000010 */
[----:B------:R-:W-:Y:S01]  /*1550*/  I2FP.F32.S32 R39, R39 ;  /* 0x0000002700277245 */ /* 0x000fe20000201400 */
[----:B------:R-:W-:Y:S01]  /*1560*/  FMUL R19, R19, 1.1920928955078125e-07 ;  /* 0x3400000013137820 */ /* 0x000fe20000400000 */
[----:B------:R-:W-:Y:S01]  /*1570*/  FFMA.FTZ R24, R31, -R22, 0.10546888411045074463 ;  /* 0x3dd800121f187423 */ /* 0x000fe20000010816 */
[----:B------:R-:W-:-:S02]  /*1580*/  FMUL R41, R12, 1.4426950216293334961 ;  /* 0x3fb8aa3b0c297820 */ /* 0x000fc40000400000 */
[----:B------:R-:W-:Y:S01]  /*1590*/  FFMA.FTZ R32, R19, 0.69314718246459960938, R32 ;  /* 0x3f31721813207823 */ /* 0x000fe20000010020 */
[----:B------:R-:W-:Y:S02]  /*15a0*/  FFMA.FTZ R24, R31, R24, -0.13229703903198242188 ;  /* 0xbe0778e01f187423 */ /* 0x000fe40000010018 */
[----:B------:R-:W-:Y:S02]  /*15b0*/  FSETP.GEU.AND P0, PT, R41, -126, PT ;  /* 0xc2fc00002900780b */ /* 0x000fe40003f0e000 */
[----:B------:R-:W-:-:S04]  /*15c0*/  FFMA.FTZ R24, R31, R24, 0.14491446316242218018 ;  /* 0x3e1464751f187423 */ /* 0x000fc80000010018 */
[----:B------:R-:W-:-:S04]  /*15d0*/  FFMA.FTZ R24, R31, R24, -0.16641564667224884033 ;  /* 0xbe2a68dd1f187423 */ /* 0x000fc80000010018 */
[----:B------:R-:W-:-:S03]  /*15e0*/  FFMA.FTZ R24, R31, R24, 0.19988867640495300293 ;  /* 0x3e4caf9e1f187423 */ /* 0x000fc60000010018 */
[----:B------:R-:W-:Y:S01]  /*15f0*/  @!P0 FMUL R41, R41, 0.5 ;  /* 0x3f00000029298820 */ /* 0x000fe20000400000 */
[----:B------:R-:W-:-:S03]  /*1600*/  FFMA.FTZ R42, R31, R24, -0.25000196695327758789 ;  /* 0xbe8000421f2a7423 */ /* 0x000fc60000010018 */
[----:B------:R-:W0:Y:S01]  /*1610*/  MUFU.EX2 R24, R41 ;  /* 0x0000002900187308 */ /* 0x000e220000000800 */
[----:B------:R-:W-:-:S04]  /*1620*/  FFMA.FTZ R42, R31, R42, 0.33333510160446166992 ;  /* 0x3eaaaae61f2a7423 */ /* 0x000fc8000001002a */
[----:B------:R-:W-:Y:S01]  /*1630*/  FFMA.FTZ R44, R31, R42, -0.5 ;  /* 0xbf0000001f2c7423 */ /* 0x000fe2000001002a */
[----:B------:R-:W-:-:S03]  /*1640*/  I2FP.F32.S32 R42, R34 ;  /* 0x00000022002a7245 */ /* 0x000fc60000201400 */
[----:B------:R-:W-:Y:S01]  /*1650*/  FMUL R34, R31, R44 ;  /* 0x0000002c1f227220 */ /* 0x000fe20000400000 */
[----:B------:R-:W-:Y:S01]  /*1660*/  FADD R44, R40, -R15 ;  /* 0x8000000f282c7221 */ /* 0x000fe20000000000 */
[----:B------:R-:W-:Y:S01]  /*1670*/  FMUL R42, R42, 1.1920928955078125e-07 ;  /* 0x340000002a2a7820 */ /* 0x000fe20000400000 */
[----:B------:R-:W-:Y:S01]  /*1680*/  FMUL R40, R13, 1.1920928955078125e-07 ;  /* 0x340000000d287820 */ /* 0x000fe20000400000 */
[----:B------:R-:W-:Y:S01]  /*1690*/  FFMA.FTZ R34, R31, R34, R31 ;  /* 0x000000221f227223 */ /* 0x000fe2000001001f */
[----:B------:R-:W-:Y:S01]  /*16a0*/  FMUL R13, R45, R44 ;  /* 0x0000002c2d0d7220 */ /* 0x000fe20000400000 */
[----:B0-----:R-:W-:Y:S01]  /*16b0*/  @!P0 FMUL R24, R24, R24 ;  /* 0x0000001818188220 */ /* 0x001fe20000400000 */
[----:B------:R-:W-:Y:S01]  /*16c0*/  FFMA.FTZ R27, R42, 0.69314718246459960938, R27 ;  /* 0x3f3172182a1b7823 */ /* 0x000fe2000001001b */
[----:B------:R-:W-:Y:S01]  /*16d0*/  FFMA.FTZ R29, R40, 0.69314718246459960938, R29 ;  /* 0x3f317218281d7823 */ /* 0x000fe2000001001d */
[----:B------:R-:W-:Y:S01]  /*16e0*/  FFMA R13, R13, R43, R16 ;  /* 0x0000002b0d0d7223 */ /* 0x000fe20000000010 */
[----:B------:R-:W-:Y:S01]  /*16f0*/  FADD.FTZ.RZ R31, R24, 1 ;  /* 0x3f800000181f7421 */ /* 0x000fe2000001c000 */
[----:B------:R-:W-:-:S02]  /*1700*/  ISETP.GE.U32.AND P0, PT, R38, 0x7f800000, PT ;  /* 0x7f8000002600780c */ /* 0x000fc40003f06070 */
[----:B------:R-:W-:Y:S02]  /*1710*/  FMUL R19, R13, 1.4426950216293334961 ;  /* 0x3fb8aa3b0d137820 */ /* 0x000fe40000400000 */
[----:B------:R-:W-:-:S03]  /*1720*/  IADD3 R31, R31, -0x3f400000, RZ ;  /* 0xc0c000001f1f7810 */ /* 0x000fc60007ffe0ff */
[----:B------:R-:W-:Y:S02]  /*1730*/  FSETP.GEU.AND P1, PT, R19, -126, PT ;  /* 0xc2fc00001300780b */ /* 0x000fe40003f2e000 */
[----:B------:R-:W-:-:S04]  /*1740*/  LOP3.LUT R31, R31, 0xff800000, RZ, 0xc0, !PT ;  /* 0xff8000001f1f7812 */ /* 0x000fc800078ec0ff */
[----:B------:R-:W-:Y:S02]  /*1750*/  IADD3 R42, -R31, 0x40800000, RZ ;  /* 0x408000001f2a7810 */ /* 0x000fe40007ffe1ff */
[----:B------:R-:W-:-:S03]  /*1760*/  IADD3 R41, R24, -R31, RZ ;  /* 0x8000001f18297210 */ /* 0x000fc60007ffe0ff */
[----:B------:R-:W-:Y:S02]  /*1770*/  FFMA.FTZ R42, R42, R23, -1 ;  /* 0xbf8000002a2a7423 */ /* 0x000fe40000010017 */
[----:B------:R-:W-:Y:S02]  /*1780*/  @!P1 FMUL R19, R19, 0.5 ;  /* 0x3f00000013139820 */ /* 0x000fe40000400000 */
[----:B------:R-:W-:-:S04]  /*1790*/  FADD R41, R41, R42 ;  /* 0x0000002a29297221 */ /* 0x000fc80000000000 */
[C---:B------:R-:W-:Y:S01]  /*17a0*/  FFMA.FTZ R40, R41.reuse, -R22, 0.10546888411045074463 ;  /* 0x3dd8001229287423 */ /* 0x040fe20000010816 */
[----:B------:R-:W0:Y:S03]  /*17b0*/  MUFU.EX2 R19, R19 ;  /* 0x0000001300137308 */ /* 0x000e260000000800 */
[----:B------:R-:W-:-:S04]  /*17c0*/  FFMA.FTZ R40, R41, R40, -0.13229703903198242188 ;  /* 0xbe0778e029287423 */ /* 0x000fc80000010028 */
[----:B------:R-:W-:-:S04]  /*17d0*/  FFMA.FTZ R40, R41, R40, 0.14491446316242218018 ;  /* 0x3e14647529287423 */ /* 0x000fc80000010028 */
[----:B------:R-:W-:-:S04]  /*17e0*/  FFMA.FTZ R40, R41, R40, -0.16641564667224884033 ;  /* 0xbe2a68dd29287423 */ /* 0x000fc80000010028 */
[----:B------:R-:W-:-:S04]  /*17f0*/  FFMA.FTZ R40, R41, R40, 0.19988867640495300293 ;  /* 0x3e4caf9e29287423 */ /* 0x000fc80000010028 */
[----:B------:R-:W-:-:S04]  /*1800*/  FFMA.FTZ R40, R41, R40, -0.25000196695327758789 ;  /* 0xbe80004229287423 */ /* 0x000fc80000010028 */
[----:B------:R-:W-:-:S04]  /*1810*/  FFMA.FTZ R40, R41, R40, 0.33333510160446166992 ;  /* 0x3eaaaae629287423 */ /* 0x000fc80000010028 */
[----:B------:R-:W-:-:S04]  /*1820*/  FFMA.FTZ R40, R41, R40, -0.5 ;  /* 0xbf00000029287423 */ /* 0x000fc80000010028 */
[----:B------:R-:W-:Y:S01]  /*1830*/  FMUL R42, R41, R40 ;  /* 0x00000028292a7220 */ /* 0x000fe20000400000 */
[----:B------:R-:W-:-:S03]  /*1840*/  FMUL R40, R39, 1.1920928955078125e-07 ;  /* 0x3400000027287820 */ /* 0x000fc60000400000 */
[----:B------:R-:W-:Y:S01]  /*1850*/  FFMA.FTZ R41, R41, R42, R41 ;  /* 0x0000002a29297223 */ /* 0x000fe20000010029 */
[----:B------:R-:W-:Y:S01]  /*1860*/  FFMA.FTZ R25, R40, 0.69314718246459960938, R25 ;  /* 0x3f31721828197823 */ /* 0x000fe20000010019 */
[----:B0-----:R-:W-:Y:S06]  /*1870*/  @!P0 BRA `(.L_x_5) ;  /* 0x0000000000148947 */ /* 0x001fec0003800000 */
[----:B------:R-:W-:-:S13]  /*1880*/  ISETP.GE.AND P0, PT, R38, -0x407fffff, PT ;  /* 0xbf8000012600780c */ /* 0x000fda0003f06270 */
[----:B------:R-:W-:-:S05]  /*1890*/  @P0 MOV R39, 0x7f800000 ;  /* 0x7f80000000270802 */ /* 0x000fca0000000f00 */
[C---:B------:R-:W-:Y:S01]  /*18a0*/  @P0 FFMA.FTZ R25, R38.reuse, R39, +INF ;  /* 0x7f80000026190423 */ /* 0x040fe20000010027 */
[----:B------:R-:W-:-:S04]  /*18b0*/  FSETP.NEU.AND P0, PT, R38, RZ, PT ;  /* 0x000000ff2600720b */ /* 0x000fc80003f0d000 */
[----:B------:R-:W-:-:S09]  /*18c0*/  FSEL R25, R25, -RZ, P0 ;  /* 0x800000ff19197208 */ /* 0x000fd20000000000 */
.L_x_5:
[----:B------:R-:W-:Y:S05]  /*18d0*/  BSYNC B0 ;  /* 0x0000000000007941 */ /* 0x000fea0003800000 */
.L_x_4:
[----:B------:R-:W-:Y:S01]  /*18e0*/  ISETP.GE.U32.AND P0, PT, R37, 0x7f800000, PT ;  /* 0x7f8000002500780c */ /* 0x000fe20003f06070 */
[----:B------:R-:W-:Y:S01]  /*18f0*/  @!P1 FMUL R19, R19, R19 ;  /* 0x0000001313139220 */ /* 0x000fe20000400000 */
[----:B------:R-:W-:Y:S01]  /*1900*/  BSSY B0, `(.L_x_6) ;  /* 0x000000a000007945 */ /* 0x000fe20003800000 */
[----:B------:R-:W-:Y:S02]  /*1910*/  ISETP.GE.U32.AND P1, PT, R33, 0x7f800000, PT ;  /* 0x7f8000002100780c */ /* 0x000fe40003f26070 */
[----:B------:R-:W-:-:S05]  /*1920*/  FADD.FTZ.RZ R38, R19, 1 ;  /* 0x3f80000013267421 */ /* 0x000fca000001c000 */
[----:B------:R-:W-:-:S03]  /*1930*/  IADD3 R38, R38, -0x3f400000, RZ ;  /* 0xc0c0000026267810 */ /* 0x000fc60007ffe0ff */
[----:B------:R-:W-:Y:S05]  /*1940*/  @!P0 BRA `(.L_x_7) ;  /* 0x0000000000148947 */ /* 0x000fea0003800000 */
[----:B------:R-:W-:-:S13]  /*1950*/  ISETP.GE.AND P0, PT, R37, -0x407fffff, PT ;  /* 0xbf8000012500780c */ /* 0x000fda0003f06270 */
[----:B------:R-:W-:-:S05]  /*1960*/  @P0 MOV R40, 0x7f800000 ;  /* 0x7f80000000280802 */ /* 0x000fca0000000f00 */
[C---:B------:R-:W-:Y:S01]  /*1970*/  @P0 FFMA.FTZ R30, R37.reuse, R40, +INF ;  /* 0x7f800000251e0423 */ /* 0x040fe20000010028 */
[----:B------:R-:W-:-:S04]  /*1980*/  FSETP.NEU.AND P0, PT, R37, RZ, PT ;  /* 0x000000ff2500720b */ /* 0x000fc80003f0d000 */
[----:B------:R-:W-:-:S09]  /*1990*/  FSEL R30, R30, -RZ, P0 ;  /* 0x800000ff1e1e7208 */ /* 0x000fd20000000000 */
.L_x_7:
[----:B------:R-:W-:Y:S05]  /*19a0*/  BSYNC B0 ;  /* 0x0000000000007941 */ /* 0x000fea0003800000 */
.L_x_6:
[----:B------:R-:W-:Y:S01]  /*19b0*/  BSSY B0, `(.L_x_8) ;  /* 0x0000008000007945 */ /* 0x000fe20003800000 */
[----:B------:R-:W-:-:S03]  /*19c0*/  LOP3.LUT R42, R38, 0xff800000, RZ, 0xc0, !PT ;  /* 0xff800000262a7812 */ /* 0x000fc600078ec0ff */
[----:B------:R-:W-:Y:S05]  /*19d0*/  @!P1 BRA `(.L_x_9) ;  /* 0x0000000000149947 */ /* 0x000fea0003800000 */
[----:B------:R-:W-:-:S13]  /*19e0*/  ISETP.GE.AND P0, PT, R33, -0x407fffff, PT ;  /* 0xbf8000012100780c */ /* 0x000fda0003f06270 */
[----:B------:R-:W-:-:S05]  /*19f0*/  @P0 MOV R38, 0x7f800000 ;  /* 0x7f80000000260802 */ /* 0x000fca0000000f00 */
[C---:B------:R-:W-:Y:S01]  /*1a00*/  @P0 FFMA.FTZ R27, R33.reuse, R38, +INF ;  /* 0x7f800000211b0423 */ /* 0x040fe20000010026 */
[----:B------:R-:W-:-:S04]  /*1a10*/  FSETP.NEU.AND P0, PT, R33, RZ, PT ;  /* 0x000000ff2100720b */ /* 0x000fc80003f0d000 */
[----:B------:R-:W-:-:S09]  /*1a20*/  FSEL R27, R27, -RZ, P0 ;  /* 0x800000ff1b1b7208 */ /* 0x000fd20000000000 */
.L_x_9:
[----:B------:R-:W-:Y:S05]  /*1a30*/  BSYNC B0 ;  /* 0x0000000000007941 */ /* 0x000fea0003800000 */
.L_x_8:
[----:B------:R-:W-:Y:S01]  /*1a40*/  ISETP.GE.U32.AND P0, PT, R14, 0x7f800000, PT ;  /* 0x7f8000000e00780c */ /* 0x000fe20003f06070 */
[----:B------:R-:W-:Y:S01]  /*1a50*/  FADD R36, R36, -R15 ;  /* 0x8000000f24247221 */ /* 0x000fe20000000000 */
[----:B------:R-:W-:Y:S01]  /*1a60*/  IADD3 R38, -R42, 0x40800000, RZ ;  /* 0x408000002a267810 */ /* 0x000fe20007ffe1ff */
[----:B------:R-:W-:Y:S01]  /*1a70*/  BSSY B0, `(.L_x_10) ;  /* 0x000000c000007945 */ /* 0x000fe20003800000 */
[----:B------:R-:W-:Y:S01]  /*1a80*/  IADD3 R33, R19, -R42, RZ ;  /* 0x8000002a13217210 */ /* 0x000fe20007ffe0ff */
[----:B------:R-:W-:Y:S01]  /*1a90*/  FMUL R37, R45, R36 ;  /* 0x000000242d257220 */ /* 0x000fe20000400000 */
[----:B------:R-:W-:Y:S01]  /*1aa0*/  ISETP.GE.U32.AND P1, PT, R26, 0x7f800000, PT ;  /* 0x7f8000001a00780c */ /* 0x000fe20003f26070 */
[----:B------:R-:W-:-:S04]  /*1ab0*/  FFMA.FTZ R38, R38, R23, -1 ;  /* 0xbf80000026267423 */ /* 0x000fc80000010017 */
[----:B------:R-:W-:Y:S02]  /*1ac0*/  FADD R33, R33, R38 ;  /* 0x0000002621217221 */ /* 0x000fe40000000000 */
[----:B------:R-:W-:Y:S06]  /*1ad0*/  @!P0 BRA `(.L_x_11) ;  /* 0x0000000000148947 */ /* 0x000fec0003800000 */
[----:B------:R-:W-:-:S13]  /*1ae0*/  ISETP.GE.AND P0, PT, R14, -0x407fffff, PT ;  /* 0xbf8000010e00780c */ /* 0x000fda0003f06270 */
[----:B------:R-:W-:-:S05]  /*1af0*/  @P0 MOV R39, 0x7f800000 ;  /* 0x7f80000000270802 */ /* 0x000fca0000000f00 */
[C---:B------:R-:W-:Y:S01]  /*1b00*/  @P0 FFMA.FTZ R32, R14.reuse, R39, +INF ;  /* 0x7f8000000e200423 */ /* 0x040fe20000010027 */
[----:B------:R-:W-:-:S04]  /*1b10*/  FSETP.NEU.AND P0, PT, R14, RZ, PT ;  /* 0x000000ff0e00720b */ /* 0x000fc80003f0d000 */
[----:B------:R-:W-:-:S09]  /*1b20*/  FSEL R32, R32, -RZ, P0 ;  /* 0x800000ff20207208 */ /* 0x000fd20000000000 */
.L_x_11:
[----:B------:R-:W-:Y:S05]  /*1b30*/  BSYNC B0 ;  /* 0x0000000000007941 */ /* 0x000fea0003800000 */
.L_x_10:
[----:B------:R-:W-:Y:S01]  /*1b40*/  BSSY B0, `(.L_x_12) ;  /* 0x0000009000007945 */ /* 0x000fe20003800000 */
[----:B------:R-:W-:Y:S01]  /*1b50*/  FFMA R14, R37, R43, R16 ;  /* 0x0000002b250e7223 */ /* 0x000fe20000000010 */
[----:B------:R-:W-:Y:S02]  /*1b60*/  FFMA.FTZ R36, R33, -R22, 0.10546888411045074463 ;  /* 0x3dd8001221247423 */ /* 0x000fe40000010816 */
[----:B------:R-:W-:Y:S05]  /*1b70*/  @!P1 BRA `(.L_x_13) ;  /* 0x0000000000149947 */ /* 0x000fea0003800000 */
[----:B------:R-:W-:-:S13]  /*1b80*/  ISETP.GE.AND P0, PT, R26, -0x407fffff, PT ;  /* 0xbf8000011a00780c */ /* 0x000fda0003f06270 */
[----:B------:R-:W-:-:S05]  /*1b90*/  @P0 MOV R37, 0x7f800000 ;  /* 0x7f80000000250802 */ /* 0x000fca0000000f00 */
[C---:B------:R-:W-:Y:S01]  /*1ba0*/  @P0 FFMA.FTZ R29, R26.reuse, R37, +INF ;  /* 0x7f8000001a1d0423 */ /* 0x040fe20000010025 */
[----:B------:R-:W-:-:S04]  /*1bb0*/  FSETP.NEU.AND P0, PT, R26, RZ, PT ;  /* 0x000000ff1a00720b */ /* 0x000fc80003f0d000 */
[----:B------:R-:W-:-:S09]  /*1bc0*/  FSEL R29, R29, -RZ, P0 ;  /* 0x800000ff1d1d7208 */ /* 0x000fd20000000000 */
.L_x_13:
[----:B------:R-:W-:Y:S05]  /*1bd0*/  BSYNC B0 ;  /* 0x0000000000007941 */ /* 0x000fea0003800000 */
.L_x_12:
[----:B------:R-:W-:Y:S01]  /*1be0*/  FMUL R39, R14, 1.4426950216293334961 ;  /* 0x3fb8aa3b0e277820 */ /* 0x000fe20000400000 */
[----:B------:R-:W0:Y:S01]  /*1bf0*/  LDS R40, [R21] ;  /* 0x0000000015287984 */ /* 0x000e220000000800 */
[----:B------:R-:W-:Y:S01]  /*1c00*/  FFMA.FTZ R36, R33, R36, -0.13229703903198242188 ;  /* 0xbe0778e021247423 */ /* 0x000fe20000010024 */
[----:B------:R-:W-:Y:S01]  /*1c10*/  I2FP.F32.S32 R17, R17 ;  /* 0x0000001100117245 */ /* 0x000fe20000201400 */
[----:B------:R-:W-:Y:S01]  /*1c20*/  BSSY B0, `(.L_x_14) ;  /* 0x000006a000007945 */ /* 0x000fe20003800000 */
[----:B------:R-:W-:Y:S01]  /*1c30*/  FSETP.GEU.AND P0, PT, R39, -126, PT ;  /* 0xc2fc00002700780b */ /* 0x000fe20003f0e000 */
[----:B------:R-:W1:Y:S01]  /*1c40*/  LDS R38, [R21+0x404] ;  /* 0x0004040015267984 */ /* 0x000e620000000800 */
[----:B------:R-:W-:Y:S01]  /*1c50*/  FFMA.FTZ R36, R33, R36, 0.14491446316242218018 ;  /* 0x3e14647521247423 */ /* 0x000fe20000010024 */
[----:B------:R-:W-:Y:S01]  /*1c60*/  FMUL R17, R17, 1.1920928955078125e-07 ;  /* 0x3400000011117820 */ /* 0x000fe20000400000 */
[----:B------:R-:W-:Y:S01]  /*1c70*/  I2FP.F32.S32 R31, R31 ;  /* 0x0000001f001f7245 */ /* 0x000fe20000201400 */
[----:B------:R-:W2:Y:S01]  /*1c80*/  LDS R26, [R21+0x808] ;  /* 0x00080800151a7984 */ /* 0x000ea20000000800 */
[----:B------:R-:W-:Y:S01]  /*1c90*/  FFMA.FTZ R36, R33, R36, -0.16641564667224884033 ;  /* 0xbe2a68dd21247423 */ /* 0x000fe20000010024 */
[----:B------:R-:W-:Y:S01]  /*1ca0*/  FFMA.FTZ R34, R17, 0.69314718246459960938, R34 ;  /* 0x3f31721811227823 */ /* 0x000fe20000010022 */
[----:B------:R-:W-:Y:S01]  /*1cb0*/  I2FP.F32.S32 R42, R42 ;  /* 0x0000002a002a7245 */ /* 0x000fe20000201400 */
[----:B------:R3:W4:Y:S01]  /*1cc0*/  LDS R44, [R21+0xc0c] ;  /* 0x000c0c00152c7984 */ /* 0x0007220000000800 */
[----:B------:R-:W-:Y:S01]  /*1cd0*/  FFMA.FTZ R36, R33, R36, 0.19988867640495300293 ;  /* 0x3e4caf9e21247423 */ /* 0x000fe20000010024 */
[----:B------:R-:W-:-:S02]  /*1ce0*/  ISETP.GE.U32.AND P4, PT, R28, 0x7f800000, PT ;  /* 0x7f8000001c00780c */ /* 0x000fc40003f86070 */
[----:B------:R-:W-:Y:S01]  /*1cf0*/  @!P0 FMUL R39, R39, 0.5 ;  /* 0x3f00000027278820 */ /* 0x000fe20000400000 */
[----:B------:R-:W-:Y:S01]  /*1d00*/  FFMA.FTZ R36, R33, R36, -0.25000196695327758789 ;  /* 0xbe80004221247423 */ /* 0x000fe20000010024 */
[----:B------:R-:W-:Y:S02]  /*1d10*/  ISETP.GE.U32.AND P2, PT, R19, 0x7f800000, PT ;  /* 0x7f8000001300780c */ /* 0x000fe40003f46070 */
[----:B------:R-:W5:Y:S01]  /*1d20*/  MUFU.EX2 R37, R39 ;  /* 0x0000002700257308 */ /* 0x000f620000000800 */
[----:B------:R-:W-:-:S04]  /*1d30*/  FFMA.FTZ R36, R33, R36, 0.33333510160446166992 ;  /* 0x3eaaaae621247423 */ /* 0x000fc80000010024 */
[----:B------:R-:W-:-:S04]  /*1d40*/  FFMA.FTZ R36, R33, R36, -0.5 ;  /* 0xbf00000021247423 */ /* 0x000fc80000010024 */
[----:B------:R-:W-:-:S04]  /*1d50*/  FMUL R36, R33, R36 ;  /* 0x0000002421247220 */ /* 0x000fc80000400000 */
[----:B------:R-:W-:Y:S01]  /*1d60*/  FFMA.FTZ R36, R33, R36, R33 ;  /* 0x0000002421247223 */ /* 0x000fe20000010021 */
[----:B-----5:R-:W-:-:S04]  /*1d70*/  @!P0 FMUL R37, R37, R37 ;  /* 0x0000002525258220 */ /* 0x020fc80000400000 */
[C---:B------:R-:W-:Y:S01]  /*1d80*/  FADD.FTZ.RZ R17, R37.reuse, 1 ;  /* 0x3f80000025117421 */ /* 0x040fe2000001c000 */
[----:B------:R-:W-:-:S04]  /*1d90*/  ISETP.GE.U32.AND P3, PT, R37, 0x7f800000, PT ;  /* 0x7f8000002500780c */ /* 0x000fc80003f66070 */
[----:B---3--:R-:W-:Y:S01]  /*1da0*/  IADD3 R21, R17, -0x3f400000, RZ ;  /* 0xc0c0000011157810 */ /* 0x008fe20007ffe0ff */
[--C-:B------:R-:W-:Y:S01]  /*1db0*/  FADD R17, R20, -R15.reuse ;  /* 0x8000000f14117221 */ /* 0x100fe20000000000 */
[--C-:B0-----:R-:W-:Y:S02]  /*1dc0*/  FADD R20, R40, -R15.reuse ;  /* 0x8000000f28147221 */ /* 0x101fe40000000000 */
[----:B------:R-:W-:Y:S01]  /*1dd0*/  LOP3.LUT R40, R21, 0xff800000, RZ, 0xc0, !PT ;  /* 0xff80000015287812 */ /* 0x000fe200078ec0ff */
[--C-:B-1----:R-:W-:Y:S01]  /*1de0*/  FADD R21, R38, -R15.reuse ;  /* 0x8000000f26157221 */ /* 0x102fe20000000000 */
[--C-:B--2---:R-:W-:Y:S01]  /*1df0*/  FADD R26, R26, -R15.reuse ;  /* 0x8000000f1a1a7221 */ /* 0x104fe20000000000 */
[C---:B------:R-:W-:Y:S01]  /*1e00*/  FMUL R20, R45.reuse, R20 ;  /* 0x000000142d147220 */ /* 0x040fe20000400000 */
[----:B------:R-:W-:Y:S01]  /*1e10*/  IADD3 R38, -R40, 0x40800000, RZ ;  /* 0x4080000028267810 */ /* 0x000fe20007ffe1ff */
[----:B----4-:R-:W-:Y:S01]  /*1e20*/  FADD R44, R44, -R15 ;  /* 0x8000000f2c2c7221 */ /* 0x010fe20000000000 */
[----:B------:R-:W-:Y:S01]  /*1e30*/  IADD3 R33, R37, -R40, RZ ;  /* 0x8000002825217210 */ /* 0x000fe20007ffe0ff */
[C---:B------:R-:W-:Y:S01]  /*1e40*/  FMUL R15, R45.reuse, R17 ;  /* 0x000000112d0f7220 */ /* 0x040fe20000400000 */
[----:B------:R-:W-:Y:S01]  /*1e50*/  FMUL R21, R45, R21 ;  /* 0x000000152d157220 */ /* 0x000fe20000400000 */
[----:B------:R-:W-:Y:S01]  /*1e60*/  FFMA.FTZ R38, R38, R23, -1 ;  /* 0xbf80000026267423 */ /* 0x000fe20000010017 */
[-CC-:B------:R-:W-:Y:S01]  /*1e70*/  FFMA R20, R20, R43.reuse, R16.reuse ;  /* 0x0000002b14147223 */ /* 0x180fe20000000010 */
[-CC-:B------:R-:W-:Y:S01]  /*1e80*/  FFMA R15, R15, R43.reuse, R16.reuse ;  /* 0x0000002b0f0f7223 */ /* 0x180fe20000000010 */
[----:B------:R-:W-:Y:S01]  /*1e90*/  FFMA R21, R21, R43, R16 ;  /* 0x0000002b15157223 */ /* 0x000fe20000000010 */
[----:B------:R-:W-:Y:S01]  /*1ea0*/  FADD R33, R33, R38 ;  /* 0x0000002621217221 */ /* 0x000fe20000000000 */
[----:B------:R-:W-:Y:S01]  /*1eb0*/  I2FP.F32.S32 R40, R40 ;  /* 0x0000002800287245 */ /* 0x000fe20000201400 */
[----:B------:R-:W-:-:S02]  /*1ec0*/  FMUL R39, R15, 1.4426950216293334961 ;  /* 0x3fb8aa3b0f277820 */ /* 0x000fc40000400000 */
[----:B------:R-:W-:Y:S02]  /*1ed0*/  FFMA.FTZ R38, R33, -R22, 0.10546888411045074463 ;  /* 0x3dd8001221267423 */ /* 0x000fe40000010816 */
[----:B------:R-:W-:Y:S01]  /*1ee0*/  FMUL R40, R40, 1.1920928955078125e-07 ;  /* 0x3400000028287820 */ /* 0x000fe20000400000 */
[----:B------:R-:W-:Y:S01]  /*1ef0*/  FSETP.GEU.AND P0, PT, R39, -126, PT ;  /* 0xc2fc00002700780b */ /* 0x000fe20003f0e000 */
[----:B------:R-:W-:-:S04]  /*1f00*/  FFMA.FTZ R38, R33, R38, -0.13229703903198242188 ;  /* 0xbe0778e021267423 */ /* 0x000fc80000010026 */
[----:B------:R-:W-:-:S04]  /*1f10*/  FFMA.FTZ R38, R33, R38, 0.14491446316242218018 ;  /* 0x3e14647521267423 */ /* 0x000fc80000010026 */
[----:B------:R-:W-:-:S04]  /*1f20*/  FFMA.FTZ R38, R33, R38, -0.16641564667224884033 ;  /* 0xbe2a68dd21267423 */ /* 0x000fc80000010026 */
[----:B------:R-:W-:Y:S01]  /*1f30*/  FFMA.FTZ R38, R33, R38, 0.19988867640495300293 ;  /* 0x3e4caf9e21267423 */ /* 0x000fe20000010026 */
[----:B------:R-:W-:-:S03]  /*1f40*/  @!P0 FMUL R39, R39, 0.5 ;  /* 0x3f00000027278820 */ /* 0x000fc60000400000 */
[C---:B------:R-:W-:Y:S02]  /*1f50*/  FFMA.FTZ R17, R33.reuse, R38, -0.25000196695327758789 ;  /* 0xbe80004221117423 */ /* 0x040fe40000010026 */
[----:B------:R-:W0:Y:S02]  /*1f60*/  MUFU.EX2 R38, R39 ;  /* 0x0000002700267308 */ /* 0x000e240000000800 */
[----:B------:R-:W-:-:S04]  /*1f70*/  FFMA.FTZ R17, R33, R17, 0.33333510160446166992 ;  /* 0x3eaaaae621117423 */ /* 0x000fc80000010011 */
[----:B------:R-:W-:-:S04]  /*1f80*/  FFMA.FTZ R17, R33, R17, -0.5 ;  /* 0xbf00000021117423 */ /* 0x000fc80000010011 */
[----:B------:R-:W-:-:S04]  /*1f90*/  FMUL R17, R33, R17 ;  /* 0x0000001121117220 */ /* 0x000fc80000400000 */
[----:B------:R-:W-:Y:S01]  /*1fa0*/  FFMA.FTZ R33, R33, R17, R33 ;  /* 0x0000001121217223 */ /* 0x000fe20000010021 */
[----:B0-----:R-:W-:Y:S01]  /*1fb0*/  @!P0 FMUL R38, R38, R38 ;  /* 0x0000002626268220 */ /* 0x001fe20000400000 */
[C---:B------:R-:W-:Y:S01]  /*1fc0*/  FMUL R17, R45.reuse, R26 ;  /* 0x0000001a2d117220 */ /* 0x040fe20000400000 */
[----:B------:R-:W-:Y:S01]  /*1fd0*/  FMUL R45, R45, R44 ;  /* 0x0000002c2d2d7220 */ /* 0x000fe20000400000 */
[----:B------:R-:W-:Y:S01]  /*1fe0*/  FFMA.FTZ R33, R40, 0.69314718246459960938, R33 ;  /* 0x3f31721828217823 */ /* 0x000fe20000010021 */
[----:B------:R-:W-:Y:S01]  /*1ff0*/  FADD.FTZ.RZ R26, R38, 1 ;  /* 0x3f800000261a7421 */ /* 0x000fe2000001c000 */
[-CC-:B------:R-:W-:Y:S01]  /*2000*/  FFMA R17, R17, R43.reuse, R16.reuse ;  /* 0x0000002b11117223 */ /* 0x180fe20000000010 */
[----:B------:R-:W-:Y:S01]  /*2010*/  FFMA R16, R45, R43, R16 ;  /* 0x0000002b2d107223 */ /* 0x000fe20000000010 */
[----:B------:R-:W-:Y:S02]  /*2020*/  FMUL R43, R20, 1.4426950216293334961 ;  /* 0x3fb8aa3b142b7820 */ /* 0x000fe40000400000 */
[----:B------:R-:W-:-:S03]  /*2030*/  IADD3 R26, R26, -0x3f400000, RZ ;  /* 0xc0c000001a1a7810 */ /* 0x000fc60007ffe0ff */
[----:B------:R-:W-:Y:S02]  /*2040*/  FSETP.GEU.AND P1, PT, R43, -126, PT ;  /* 0xc2fc00002b00780b */ /* 0x000fe40003f2e000 */
[----:B------:R-:W-:-:S04]  /*2050*/  LOP3.LUT R39, R26, 0xff800000, RZ, 0xc0, !PT ;  /* 0xff8000001a277812 */ /* 0x000fc800078ec0ff */
[----:B------:R-:W-:-:S05]  /*2060*/  IADD3 R26, -R39, 0x40800000, RZ ;  /* 0x40800000271a7810 */ /* 0x000fca0007ffe1ff */
[----:B------:R-:W-:Y:S01]  /*2070*/  FFMA.FTZ R44, R26, R23, -1 ;  /* 0xbf8000001a2c7423 */ /* 0x000fe20000010017 */
[----:B------:R-:W-:Y:S01]  /*2080*/  IADD3 R26, R38, -R39, RZ ;  /* 0x80000027261a7210 */ /* 0x000fe20007ffe0ff */
[----:B------:R-:W-:Y:S01]  /*2090*/  @!P1 FMUL R43, R43, 0.5 ;  /* 0x3f0000002b2b9820 */ /* 0x000fe20000400000 */
[----:B------:R-:W-:-:S03]  /*20a0*/  I2FP.F32.S32 R39, R39 ;  /* 0x0000002700277245 */ /* 0x000fc60000201400 */
[----:B------:R-:W-:Y:S02]  /*20b0*/  FADD R26, R26, R44 ;  /* 0x0000002c1a1a7221 */ /* 0x000fe40000000000 */
[----:B------:R-:W-:Y:S02]  /*20c0*/  FMUL R39, R39, 1.1920928955078125e-07 ;  /* 0x3400000027277820 */ /* 0x000fe40000400000 */
[----:B------:R-:W-:-:S04]  /*20d0*/  FFMA.FTZ R44, R26, -R22, 0.10546888411045074463 ;  /* 0x3dd800121a2c7423 */ /* 0x000fc80000010816 */
[----:B------:R-:W-:-:S04]  /*20e0*/  FFMA.FTZ R44, R26, R44, -0.13229703903198242188 ;  /* 0xbe0778e01a2c7423 */ /* 0x000fc8000001002c */
[----:B------:R-:W-:-:S04]  /*20f0*/  FFMA.FTZ R44, R26, R44, 0.14491446316242218018 ;  /* 0x3e1464751a2c7423 */ /* 0x000fc8000001002c */
[----:B------:R-:W-:-:S04]  /*2100*/  FFMA.FTZ R44, R26, R44, -0.16641564667224884033 ;  /* 0xbe2a68dd1a2c7423 */ /* 0x000fc8000001002c */
[----:B------:R-:W-:-:S04]  /*2110*/  FFMA.FTZ R44, R26, R44, 0.19988867640495300293 ;  /* 0x3e4caf9e1a2c7423 */ /* 0x000fc8000001002c */
[----:B------:R-:W-:-:S04]  /*2120*/  FFMA.FTZ R44, R26, R44, -0.25000196695327758789 ;  /* 0xbe8000421a2c7423 */ /* 0x000fc8000001002c */
[----:B------:R-:W-:-:S04]  /*2130*/  FFMA.FTZ R44, R26, R44, 0.33333510160446166992 ;  /* 0x3eaaaae61a2c7423 */ /* 0x000fc8000001002c */
[----:B------:R-:W-:-:S04]  /*2140*/  FFMA.FTZ R44, R26, R44, -0.5 ;  /* 0xbf0000001a2c7423 */ /* 0x000fc8000001002c */
[----:B------:R-:W-:-:S04]  /*2150*/  FMUL R44, R26, R44 ;  /* 0x0000002c1a2c7220 */ /* 0x000fc80000400000 */
[----:B------:R-:W-:Y:S01]  /*2160*/  FFMA.FTZ R26, R26, R44, R26 ;  /* 0x0000002c1a1a7223 */ /* 0x000fe2000001001a */
[----:B------:R-:W-:-:S03]  /*2170*/  FMUL R44, R31, 1.1920928955078125e-07 ;  /* 0x340000001f2c7820 */ /* 0x000fc60000400000 */
[----:B------:R-:W-:Y:S01]  /*2180*/  FFMA.FTZ R26, R39, 0.69314718246459960938, R26 ;  /* 0x3f317218271a7823 */ /* 0x000fe2000001001a */
[----:B------:R-:W-:Y:S01]  /*2190*/  FFMA.FTZ R31, R44, 0.69314718246459960938, R41 ;  /* 0x3f3172182c1f7823 */ /* 0x000fe20000010029 */
[----:B------:R-:W-:Y:S01]  /*21a0*/  FMUL R41, R42, 1.1920928955078125e-07 ;  /* 0x340000002a297820 */ /* 0x000fe20000400000 */
[----:B------:R-:W-:-:S03]  /*21b0*/  FMUL R42, R21, 1.4426950216293334961 ;  /* 0x3fb8aa3b152a7820 */ /* 0x000fc60000400000 */
[----:B------:R-:W-:Y:S02]  /*21c0*/  FFMA.FTZ R36, R41, 0.69314718246459960938, R36 ;  /* 0x3f31721829247823 */ /* 0x000fe40000010024 */
[----:B------:R-:W0:Y:S01]  /*21d0*/  MUFU.EX2 R41, R43 ;  /* 0x0000002b00297308 */ /* 0x000e220000000800 */
[----:B------:R-:W-:-:S13]  /*21e0*/  FSETP.GEU.AND P0, PT, R42, -126, PT ;  /* 0xc2fc00002a00780b */ /* 0x000fda0003f0e000 */
[----:B------:R-:W-:Y:S01]  /*21f0*/  @!P0 FMUL R42, R42, 0.5 ;  /* 0x3f0000002a2a8820 */ /* 0x000fe20000400000 */
[----:B0-----:R-:W-:Y:S01]  /*2200*/  @!P1 FMUL R41, R41, R41 ;  /* 0x0000002929299220 */ /* 0x001fe20000400000 */
[----:B------:R-:W-:Y:S02]  /*2210*/  ISETP.GE.U32.AND P1, PT, R24, 0x7f800000, PT ;  /* 0x7f8000001800780c */ /* 0x000fe40003f26070 */
[----:B------:R0:W1:Y:S01]  /*2220*/  MUFU.EX2 R40, R42 ;  /* 0x0000002a00287308 */ /* 0x0000620000000800 */
[----:B------:R-:W-:-:S05]  /*2230*/  FADD.FTZ.RZ R44, R41, 1 ;  /* 0x3f800000292c7421 */ /* 0x000fca000001c000 */
[----:B------:R-:W-:-:S04]  /*2240*/  IADD3 R44, R44, -0x3f400000, RZ ;  /* 0xc0c000002c2c7810 */ /* 0x000fc80007ffe0ff */
[----:B0-----:R-:W-:Y:S01]  /*2250*/  LOP3.LUT R42, R44, 0xff800000, RZ, 0xc0, !PT ;  /* 0xff8000002c2a7812 */ /* 0x001fe200078ec0ff */
[----:B------:R-:W-:Y:S06]  /*2260*/  @!P4 BRA `(.L_x_15) ;  /* 0x000000000014c947 */ /* 0x000fec0003800000 */
[----:B------:R-:W-:-:S13]  /*2270*/  ISETP.GE.AND P4, PT, R28, -0x407fffff, PT ;  /* 0xbf8000011c00780c */ /* 0x000fda0003f86270 */
[----:B------:R-:W-:-:S05]  /*2280*/  @P4 MOV R39, 0x7f800000 ;  /* 0x7f80000000274802 */ /* 0x000fca0000000f00 */
[C---:B------:R-:W-:Y:S01]  /*2290*/  @P4 FFMA.FTZ R34, R28.reuse, R39, +INF ;  /* 0x7f8000001c224423 */ /* 0x040fe20000010027 */
[----:B------:R-:W-:-:S04]  /*22a0*/  FSETP.NEU.AND P4, PT, R28, RZ, PT ;  /* 0x000000ff1c00720b */ /* 0x000fc80003f8d000 */
[----:B------:R-:W-:-:S09]  /*22b0*/  FSEL R34, R34, -RZ, P4 ;  /* 0x800000ff22227208 */ /* 0x000fd20002000000 */
.L_x_15:
[----:B------:R-:W-:Y:S05]  /*22c0*/  BSYNC B0 ;  /* 0x0000000000007941 */ /* 0x000fea0003800000 */
.L_x_14:
[----:B------:R-:W-:Y:S01]  /*22d0*/  BSSY B0, `(.L_x_16) ;  /* 0x0000008000007945 */ /* 0x000fe20003800000 */
[----:B------:R-:W-:-:S03]  /*22e0*/  IADD3 R28, -R42, 0x40800000, RZ ;  /* 0x408000002a1c7810 */ /* 0x000fc60007ffe1ff */
[----:B------:R-:W-:Y:S05]  /*22f0*/  @!P1 BRA `(.L_x_17) ;  /* 0x0000000000149947 */ /* 0x000fea0003800000 */
[----:B------:R-:W-:-:S13]  /*2300*/  ISETP.GE.AND P1, PT, R24, -0x407fffff, PT ;  /* 0xbf8000011800780c */ /* 0x000fda0003f26270 */
[----:B------:R-:W-:-:S05]  /*2310*/  @P1 MOV R39, 0x7f800000 ;  /* 0x7f80000000271802 */ /* 0x000fca0000000f00 */
[C---:B------:R-:W-:Y:S01]  /*2320*/  @P1 FFMA.FTZ R31, R24.reuse, R39, +INF ;  /* 0x7f800000181f1423 */ /* 0x040fe20000010027 */
[----:B------:R-:W-:-:S04]  /*2330*/  FSETP.NEU.AND P1, PT, R24, RZ, PT ;  /* 0x000000ff1800720b */ /* 0x000fc80003f2d000 */
[----:B------:R-:W-:-:S09]  /*2340*/  FSEL R31, R31, -RZ, P1 ;  /* 0x800000ff1f1f7208 */ /* 0x000fd20000800000 */
.L_x_17:
[----:B------:R-:W-:Y:S05]  /*2350*/  BSYNC B0 ;  /* 0x0000000000007941 */ /* 0x000fea0003800000 */
.L_x_16:
[----:B------:R-:W-:Y:S01]  /*2360*/  BSSY B0, `(.L_x_18) ;  /* 0x0000009000007945 */ /* 0x000fe20003800000 */
[----:B------:R-:W-:Y:S01]  /*2370*/  FFMA.FTZ R39, R28, R23, -1 ;  /* 0xbf8000001c277423 */ /* 0x000fe20000010017 */
[----:B------:R-:W-:Y:S02]  /*2380*/  IADD3 R24, R41, -R42, RZ ;  /* 0x8000002a29187210 */ /* 0x000fe40007ffe0ff */
[----:B------:R-:W-:Y:S05]  /*2390*/  @!P2 BRA `(.L_x_19) ;  /* 0x000000000014a947 */ /* 0x000fea0003800000 */
[----:B------:R-:W-:-:S13]  /*23a0*/  ISETP.GE.AND P1, PT, R19, -0x407fffff, PT ;  /* 0xbf8000011300780c */ /* 0x000fda0003f26270 */
[----:B------:R-:W-:-:S05]  /*23b0*/  @P1 MOV R28, 0x7f800000 ;  /* 0x7f800000001c1802 */ /* 0x000fca0000000f00 */
[C---:B------:R-:W-:Y:S01]  /*23c0*/  @P1 FFMA.FTZ R36, R19.reuse, R28, +INF ;  /* 0x7f80000013241423 */ /* 0x040fe2000001001c */
[----:B------:R-:W-:-:S04]  /*23d0*/  FSETP.NEU.AND P1, PT, R19, RZ, PT ;  /* 0x000000ff1300720b */ /* 0x000fc80003f2d000 */
[----:B------:R-:W-:-:S09]  /*23e0*/  FSEL R36, R36, -RZ, P1 ;  /* 0x800000ff24247208 */ /* 0x000fd20000800000 */
.L_x_19:
[----:B------:R-:W-:Y:S05]  /*23f0*/  BSYNC B0 ;  /* 0x0000000000007941 */ /* 0x000fea0003800000 */
.L_x_18:
[----:B------:R-:W-:Y:S01]  /*2400*/  BSSY B0, `(.L_x_20) ;  /* 0x0000009000007945 */ /* 0x000fe20003800000 */
[----:B------:R-:W-:Y:S01]  /*2410*/  FADD R19, R24, R39 ;  /* 0x0000002718137221 */ /* 0x000fe20000000000 */
[----:B-1----:R-:W-:Y:S02]  /*2420*/  @!P0 FMUL R40, R40, R40 ;  /* 0x0000002828288220 */ /* 0x002fe40000400000 */
[----:B------:R-:W-:Y:S05]  /*2430*/  @!P3 BRA `(.L_x_21) ;  /* 0x000000000014b947 */ /* 0x000fea0003800000 */
[----:B------:R-:W-:-:S13]  /*2440*/  ISETP.GE.AND P0, PT, R37, -0x407fffff, PT ;  /* 0xbf8000012500780c */ /* 0x000fda0003f06270 */
[----:B------:R-:W-:-:S05]  /*2450*/  @P0 MOV R24, 0x7f800000 ;  /* 0x7f80000000180802 */ /* 0x000fca0000000f00 */
[C---:B------:R-:W-:Y:S01]  /*2460*/  @P0 FFMA.FTZ R33, R37.reuse, R24, +INF ;  /* 0x7f80000025210423 */ /* 0x040fe20000010018 */
[----:B------:R-:W-:-:S04]  /*2470*/  FSETP.NEU.AND P0, PT, R37, RZ, PT ;  /* 0x000000ff2500720b */ /* 0x000fc80003f0d000 */
[----:B------:R-:W-:-:S09]  /*2480*/  FSEL R33, R33, -RZ, P0 ;  /* 0x800000ff21217208 */ /* 0x000fd20000000000 */
.L_x_21:
[----:B------:R-:W-:Y:S05]  /*2490*/  BSYNC B0 ;  /* 0x0000000000007941 */ /* 0x000fea0003800000 */
.L_x_20:
[----:B------:R-:W-:Y:S01]  /*24a0*/  ISETP.GE.U32.AND P0, PT, R38, 0x7f800000, PT ;  /* 0x7f8000002600780c */ /* 0x000fe20003f06070 */
[----:B------:R-:W-:Y:S01]  /*24b0*/  FADD.FTZ.RZ R28, R40, 1 ;  /* 0x3f800000281c7421 */ /* 0x000fe2000001c000 */
[C---:B------:R-:W-:Y:S01]  /*24c0*/  FFMA.FTZ R24, R19.reuse, -R22, 0.10546888411045074463 ;  /* 0x3dd8001213187423 */ /* 0x040fe20000010816 */
[----:B------:R-:W-:Y:S03]  /*24d0*/  BSSY B0, `(.L_x_22) ;  /* 0x000000b000007945 */ /* 0x000fe60003800000 */
[----:B------:R-:W-:Y:S01]  /*24e0*/  IADD3 R28, R28, -0x3f400000, RZ ;  /* 0xc0c000001c1c7810 */ /* 0x000fe20007ffe0ff */
[----:B------:R-:W-:-:S03]  /*24f0*/  FFMA.FTZ R24, R19, R24, -0.13229703903198242188 ;  /* 0xbe0778e013187423 */ /* 0x000fc60000010018 */
[----:B------:R-:W-:Y:S01]  /*2500*/  LOP3.LUT R37, R28, 0xff800000, RZ, 0xc0, !PT ;  /* 0xff8000001c257812 */ /* 0x000fe200078ec0ff */
[----:B------:R-:W-:Y:S02]  /*2510*/  FFMA.FTZ R24, R19, R24, 0.14491446316242218018 ;  /* 0x3e14647513187423 */ /* 0x000fe40000010018 */
[----:B------:R-:W-:Y:S05]  /*2520*/  @!P0 BRA `(.L_x_23) ;  /* 0x0000000000148947 */ /* 0x000fea0003800000 */
[----:B------:R-:W-:-:S13]  /*2530*/  ISETP.GE.AND P0, PT, R38, -0x407fffff, PT ;  /* 0xbf8000012600780c */ /* 0x000fda0003f06270 */
[----:B------:R-:W-:-:S05]  /*2540*/  @P0 MOV R39, 0x7f800000 ;  /* 0x7f80000000270802 */ /* 0x000fca0000000f00 */
[C---:B------:R-:W-:Y:S01]  /*2550*/  @P0 FFMA.FTZ R26, R38.reuse, R39, +INF ;  /* 0x7f800000261a0423 */ /* 0x040fe20000010027 */
[----:B------:R-:W-:-:S04]  /*2560*/  FSETP.NEU.AND P0, PT, R38, RZ, PT ;  /* 0x000000ff2600720b */ /* 0x000fc80003f0d000 */
[----:B------:R-:W-:-:S09]  /*2570*/  FSEL R26, R26, -RZ, P0 ;  /* 0x800000ff1a1a7208 */ /* 0x000fd20000000000 */
.L_x_23:
[----:B------:R-:W-:Y:S05]  /*2580*/  BSYNC B0 ;  /* 0x0000000000007941 */ /* 0x000fea0003800000 */
.L_x_22:
[----:B------:R-:W-:Y:S01]  /*2590*/  IADD3 R28, -R37, 0x40800000, RZ ;  /* 0x40800000251c7810 */ /* 0x000fe20007ffe1ff */
[----:B------:R-:W-:Y:S01]  /*25a0*/  FFMA.FTZ R24, R19, R24, -0.16641564667224884033 ;  /* 0xbe2a68dd13187423 */ /* 0x000fe20000010018 */
[----:B------:R-:W-:Y:S01]  /*25b0*/  IADD3 R39, R40, -R37, RZ ;  /* 0x8000002528277210 */ /* 0x000fe20007ffe0ff */
[----:B------:R-:W-:Y:S01]  /*25c0*/  BSSY B0, `(.L_x_24) ;  /* 0x000001f000007945 */ /* 0x000fe20003800000 */
[----:B------:R-:W-:Y:S01]  /*25d0*/  ISETP.GE.U32.AND P0, PT, R41, 0x7f800000, PT ;  /* 0x7f8000002900780c */ /* 0x000fe20003f06070 */
[----:B------:R-:W-:Y:S01]  /*25e0*/  FFMA.FTZ R24, R19, R24, 0.19988867640495300293 ;  /* 0x3e4caf9e13187423 */ /* 0x000fe20000010018 */
[----:B------:R-:W-:-:S03]  /*25f0*/  FFMA.FTZ R28, R28, R23, -1 ;  /* 0xbf8000001c1c7423 */ /* 0x000fc60000010017 */
[----:B------:R-:W-:Y:S01]  /*2600*/  FFMA.FTZ R24, R19, R24, -0.25000196695327758789 ;  /* 0xbe80004213187423 */ /* 0x000fe20000010018 */
[----:B------:R-:W-:Y:S01]  /*2610*/  FADD R39, R39, R28 ;  /* 0x0000001c27277221 */ /* 0x000fe20000000000 */
[----:B------:R-:W-:Y:S02]  /*2620*/  FMUL R28, R17, 1.4426950216293334961 ;  /* 0x3fb8aa3b111c7820 */ /* 0x000fe40000400000 */
[----:B------:R-:W-:-:S03]  /*2630*/  FFMA.FTZ R24, R19, R24, 0.33333510160446166992 ;  /* 0x3eaaaae613187423 */ /* 0x000fc60000010018 */
[----:B------:R-:W-:Y:S01]  /*2640*/  FSETP.GEU.AND P1, PT, R28, -126, PT ;  /* 0xc2fc00001c00780b */ /* 0x000fe20003f2e000 */
[----:B------:R-:W-:-:S04]  /*2650*/  FFMA.FTZ R24, R19, R24, -0.5 ;  /* 0xbf00000013187423 */ /* 0x000fc80000010018 */
[----:B------:R-:W-:-:S04]  /*2660*/  FMUL R24, R19, R24 ;  /* 0x0000001813187220 */ /* 0x000fc80000400000 */
[----:B------:R-:W-:Y:S01]  /*2670*/  FFMA.FTZ R19, R19, R24, R19 ;  /* 0x0000001813137223 */ /* 0x000fe20000010013 */
[----:B------:R-:W-:-:S03]  /*2680*/  FFMA.FTZ R24, R39, -R22, 0.10546888411045074463 ;  /* 0x3dd8001227187423 */ /* 0x000fc60000010816 */
[----:B------:R-:W-:Y:S01]  /*2690*/  @!P1 FMUL R28, R28, 0.5 ;  /* 0x3f0000001c1c9820 */ /* 0x000fe20000400000 */
[C---:B------:R-:W-:Y:S01]  /*26a0*/  FFMA.FTZ R38, R39.reuse, R24, -0.13229703903198242188 ;  /* 0xbe0778e027267423 */ /* 0x040fe20000010018 */
[----:B------:R-:W-:Y:S01]  /*26b0*/  I2FP.F32.S32 R24, R42 ;  /* 0x0000002a00187245 */ /* 0x000fe20000201400 */
[----:B------:R-:W-:Y:S02]  /*26c0*/  FMUL R42, R16, 1.4426950216293334961 ;  /* 0x3fb8aa3b102a7820 */ /* 0x000fe40000400000 */
[C---:B------:R-:W-:Y:S01]  /*26d0*/  FFMA.FTZ R38, R39.reuse, R38, 0.14491446316242218018 ;  /* 0x3e14647527267423 */ /* 0x040fe20000010026 */
[----:B------:R-:W0:Y:S01]  /*26e0*/  MUFU.EX2 R28, R28 ;  /* 0x0000001c001c7308 */ /* 0x000e220000000800 */
[----:B------:R-:W-:Y:S01]  /*26f0*/  FMUL R24, R24, 1.1920928955078125e-07 ;  /* 0x3400000018187820 */ /* 0x000fe20000400000 */
[----:B------:R-:W-:Y:S01]  /*2700*/  FSETP.GEU.AND P2, PT, R42, -126, PT ;  /* 0xc2fc00002a00780b */ /* 0x000fe20003f4e000 */
[----:B------:R-:W-:Y:S02]  /*2710*/  FFMA.FTZ R38, R39, R38, -0.16641564667224884033 ;  /* 0xbe2a68dd27267423 */ /* 0x000fe40000010026 */
[----:B------:R-:W-:-:S02]  /*2720*/  FFMA.FTZ R19, R24, 0.69314718246459960938, R19 ;  /* 0x3f31721818137823 */ /* 0x000fc40000010013 */
[----:B------:R-:W-:-:S04]  /*2730*/  FFMA.FTZ R38, R39, R38, 0.19988867640495300293 ;  /* 0x3e4caf9e27267423 */ /* 0x000fc80000010026 */
[----:B------:R-:W-:Y:S01]  /*2740*/  FFMA.FTZ R38, R39, R38, -0.25000196695327758789 ;  /* 0xbe80004227267423 */ /* 0x000fe20000010026 */
[----:B------:R-:W-:Y:S06]  /*2750*/  @!P0 BRA `(.L_x_25) ;  /* 0x0000000000148947 */ /* 0x000fec0003800000 */
[----:B------:R-:W-:-:S13]  /*2760*/  ISETP.GE.AND P0, PT, R41, -0x407fffff, PT ;  /* 0xbf8000012900780c */ /* 0x000fda0003f06270 */
[----:B------:R-:W-:-:S05]  /*2770*/  @P0 MOV R24, 0x7f800000 ;  /* 0x7f80000000180802 */ /* 0x000fca0000000f00 */
[C---:B------:R-:W-:Y:S01]  /*2780*/  @P0 FFMA.FTZ R19, R41.reuse, R24, +INF ;  /* 0x7f80000029130423 */ /* 0x040fe20000010018 */
[----:B------:R-:W-:-:S04]  /*2790*/  FSETP.NEU.AND P0, PT, R41, RZ, PT ;  /* 0x000000ff2900720b */ /* 0x000fc80003f0d000 */
[----:B------:R-:W-:-:S09]  /*27a0*/  FSEL R19, R19, -RZ, P0 ;  /* 0x800000ff13137208 */ /* 0x000fd20000000000 */
.L_x_25:
[----:B------:R-:W-:Y:S05]  /*27b0*/  BSYNC B0 ;  /* 0x0000000000007941 */ /* 0x000fea0003800000 */
.L_x_24:
[C---:B------:R-:W-:Y:S01]  /*27c0*/  FFMA.FTZ R38, R39.reuse, R38, 0.33333510160446166992 ;  /* 0x3eaaaae627267423 */ /* 0x040fe20000010026 */
[----:B------:R-:W-:Y:S01]  /*27d0*/  @!P2 FMUL R42, R42, 0.5 ;  /* 0x3f0000002a2aa820 */ /* 0x000fe20000400000 */
[----:B0-----:R-:W-:Y:S01]  /*27e0*/  @!P1 FMUL R28, R28, R28 ;  /* 0x0000001c1c1c9220 */ /* 0x001fe20000400000 */
[----:B------:R-:W-:Y:S01]  /*27f0*/  I2FP.F32.S32 R37, R37 ;  /* 0x0000002500257245 */ /* 0x000fe20000201400 */
[C---:B------:R-:W-:Y:S01]  /*2800*/  FFMA.FTZ R24, R39.reuse, R38, -0.5 ;  /* 0xbf00000027187423 */ /* 0x040fe20000010026 */
[----:B------:R-:W-:Y:S01]  /*2810*/  ISETP.GE.U32.AND P0, PT, R40, 0x7f800000, PT ;  /* 0x7f8000002800780c */ /* 0x000fe20003f06070 */
[----:B------:R-:W0:Y:S01]  /*2820*/  MUFU.EX2 R38, R42 ;  /* 0x0000002a00267308 */ /* 0x000e220000000800 */
[----:B------:R-:W-:Y:S01]  /*2830*/  BSSY B0, `(.L_x_26) ;  /* 0x000002a000007945 */ /* 0x000fe20003800000 */
[----:B------:R-:W-:-:S04]  /*2840*/  FMUL R24, R39, R24 ;  /* 0x0000001827187220 */ /* 0x000fc80000400000 */
[----:B------:R-:W-:Y:S01]  /*2850*/  FFMA.FTZ R39, R39, R24, R39 ;  /* 0x0000001827277223 */ /* 0x000fe20000010027 */
[----:B------:R-:W-:-:S05]  /*2860*/  FADD.FTZ.RZ R24, R28, 1 ;  /* 0x3f8000001c187421 */ /* 0x000fca000001c000 */
[----:B------:R-:W-:Y:S01]  /*2870*/  IADD3 R41, R24, -0x3f400000, RZ ;  /* 0xc0c0000018297810 */ /* 0x000fe20007ffe0ff */
[----:B------:R-:W-:Y:S01]  /*2880*/  FMUL R24, R37, 1.1920928955078125e-07 ;  /* 0x3400000025187820 */ /* 0x000fe20000400000 */
[----:B0-----:R-:W-:Y:S02]  /*2890*/  @!P2 FMUL R38, R38, R38 ;  /* 0x000000262626a220 */ /* 0x001fe40000400000 */
[----:B------:R-:W-:Y:S01]  /*28a0*/  LOP3.LUT R37, R41, 0xff800000, RZ, 0xc0, !PT ;  /* 0xff80000029257812 */ /* 0x000fe200078ec0ff */
[----:B------:R-:W-:Y:S01]  /*28b0*/  FFMA.FTZ R24, R24, 0.69314718246459960938, R39 ;  /* 0x3f31721818187823 */ /* 0x000fe20000010027 */
[----:B------:R-:W-:Y:S02]  /*28c0*/  FADD.FTZ.RZ R39, R38, 1 ;  /* 0x3f80000026277421 */ /* 0x000fe4000001c000 */
[----:B------:R-:W-:Y:S02]  /*28d0*/  IADD3 R42, -R37, 0x40800000, RZ ;  /* 0x40800000252a7810 */ /* 0x000fe40007ffe1ff */
[----:B------:R-:W-:-:S02]  /*28e0*/  IADD3 R41, R28, -R37, RZ ;  /* 0x800000251c297210 */ /* 0x000fc40007ffe0ff */
[----:B------:R-:W-:Y:S01]  /*28f0*/  IADD3 R39, R39, -0x3f400000, RZ ;  /* 0xc0c0000027277810 */ /* 0x000fe20007ffe0ff */
[----:B------:R-:W-:-:S03]  /*2900*/  FFMA.FTZ R42, R42, R23, -1 ;  /* 0xbf8000002a2a7423 */ /* 0x000fc60000010017 */
[----:B------:R-:W-:Y:S01]  /*2910*/  LOP3.LUT R39, R39, 0xff800000, RZ, 0xc0, !PT ;  /* 0xff80000027277812 */ /* 0x000fe200078ec0ff */
[----:B------:R-:W-:-:S03]  /*2920*/  FADD R41, R41, R42 ;  /* 0x0000002a29297221 */ /* 0x000fc60000000000 */
[----:B------:R-:W-:-:S05]  /*2930*/  IADD3 R42, -R39, 0x40800000, RZ ;  /* 0x40800000272a7810 */ /* 0x000fca0007ffe1ff */
[----:B------:R-:W-:Y:S01]  /*2940*/  FFMA.FTZ R44, R42, R23, -1 ;  /* 0xbf8000002a2c7423 */ /* 0x000fe20000010017 */
[----:B------:R-:W-:Y:S01]  /*2950*/  FFMA.FTZ R42, R41, -R22, 0.10546888411045074463 ;  /* 0x3dd80012292a7423 */ /* 0x000fe20000010816 */
[----:B------:R-:W-:-:S03]  /*2960*/  IADD3 R23, R38, -R39, RZ ;  /* 0x8000002726177210 */ /* 0x000fc60007ffe0ff */
[----:B------:R-:W-:Y:S02]  /*2970*/  FFMA.FTZ R42, R41, R42, -0.13229703903198242188 ;  /* 0xbe0778e0292a7423 */ /* 0x000fe4000001002a */
[----:B------:R-:W-:Y:S02]  /*2980*/  FADD R23, R23, R44 ;  /* 0x0000002c17177221 */ /* 0x000fe40000000000 */
[----:B------:R-:W-:Y:S02]  /*2990*/  FFMA.FTZ R42, R41, R42, 0.14491446316242218018 ;  /* 0x3e146475292a7423 */ /* 0x000fe4000001002a */
[----:B------:R-:W-:Y:S02]  /*29a0*/  FFMA.FTZ R22, R23, -R22, 0.10546888411045074463 ;  /* 0x3dd8001217167423 */ /* 0x000fe40000010816 */
[----:B------:R-:W-:Y:S02]  /*29b0*/  FFMA.FTZ R42, R41, R42, -0.16641564667224884033 ;  /* 0xbe2a68dd292a7423 */ /* 0x000fe4000001002a */
[----:B------:R-:W-:-:S02]  /*29c0*/  FFMA.FTZ R22, R23, R22, -0.13229703903198242188 ;  /* 0xbe0778e017167423 */ /* 0x000fc40000010016 */
[----:B------:R-:W-:Y:S02]  /*29d0*/  FFMA.FTZ R42, R41, R42, 0.19988867640495300293 ;  /* 0x3e4caf9e292a7423 */ /* 0x000fe4000001002a */
[----:B------:R-:W-:Y:S02]  /*29e0*/  FFMA.FTZ R22, R23, R22, 0.14491446316242218018 ;  /* 0x3e14647517167423 */ /* 0x000fe40000010016 */
[----:B------:R-:W-:Y:S02]  /*29f0*/  FFMA.FTZ R42, R41, R42, -0.25000196695327758789 ;  /* 0xbe800042292a7423 */ /* 0x000fe4000001002a */
[----:B------:R-:W-:Y:S02]  /*2a00*/  FFMA.FTZ R44, R23, R22, -0.16641564667224884033 ;  /* 0xbe2a68dd172c7423 */ /* 0x000fe40000010016 */
[----:B------:R-:W-:Y:S02]  /*2a10*/  FFMA.FTZ R42, R41, R42, 0.33333510160446166992 ;  /* 0x3eaaaae6292a7423 */ /* 0x000fe4000001002a */
[----:B------:R-:W-:-:S02]  /*2a20*/  FFMA.FTZ R44, R23, R44, 0.19988867640495300293 ;  /* 0x3e4caf9e172c7423 */ /* 0x000fc4000001002c */
[----:B------:R-:W-:Y:S02]  /*2a30*/  FFMA.FTZ R42, R41, R42, -0.5 ;  /* 0xbf000000292a7423 */ /* 0x000fe4000001002a */
[----:B------:R-:W-:Y:S02]  /*2a40*/  FFMA.FTZ R44, R23, R44, -0.25000196695327758789 ;  /* 0xbe800042172c7423 */ /* 0x000fe4000001002c */
[----:B------:R-:W-:-:S04]  /*2a50*/  FMUL R22, R41, R42 ;  /* 0x0000002a29167220 */ /* 0x000fc80000400000 */
[----:B------:R-:W-:Y:S01]  /*2a60*/  FFMA.FTZ R22, R41, R22, R41 ;  /* 0x0000001629167223 */ /* 0x000fe20000010029 */
[----:B------:R-:W-:Y:S06]  /*2a70*/  @!P0 BRA `(.L_x_27) ;  /* 0x0000000000148947 */ /* 0x000fec0003800000 */
[----:B------:R-:W-:-:S13]  /*2a80*/  ISETP.GE.AND P0, PT, R40, -0x407fffff, PT ;  /* 0xbf8000012800780c */ /* 0x000fda0003f06270 */
[----:B------:R-:W-:-:S05]  /*2a90*/  @P0 MOV R41, 0x7f800000 ;  /* 0x7f80000000290802 */ /* 0x000fca0000000f00 */
[C---:B------:R-:W-:Y:S01]  /*2aa0*/  @P0 FFMA.FTZ R24, R40.reuse, R41, +INF ;  /* 0x7f80000028180423 */ /* 0x040fe20000010029 */
[----:B------:R-:W-:-:S04]  /*2ab0*/  FSETP.NEU.AND P0, PT, R40, RZ, PT ;  /* 0x000000ff2800720b */ /* 0x000fc80003f0d000 */
[----:B------:R-:W-:-:S09]  /*2ac0*/  FSEL R24, R24, -RZ, P0 ;  /* 0x800000ff18187208 */ /* 0x000fd20000000000 */
.L_x_27:
[----:B------:R-:W-:Y:S05]  /*2ad0*/  BSYNC B0 ;  /* 0x0000000000007941 */ /* 0x000fea0003800000 */
.L_x_26:
[----:B------:R-:W-:Y:S01]  /*2ae0*/  ISETP.GE.U32.AND P1, PT, R28, 0x7f800000, PT ;  /* 0x7f8000001c00780c */ /* 0x000fe20003f26070 */
[C---:B------:R-:W-:Y:S01]  /*2af0*/  FFMA.FTZ R44, R23.reuse, R44, 0.33333510160446166992 ;  /* 0x3eaaaae6172c7423 */ /* 0x040fe2000001002c */
[----:B------:R-:W-:Y:S01]  /*2b00*/  I2FP.F32.S32 R37, R37 ;  /* 0x0000002500257245 */ /* 0x000fe20000201400 */
[----:B------:R-:W-:Y:S01]  /*2b10*/  BSSY B0, `(.L_x_28) ;  /* 0x0000010000007945 */ /* 0x000fe20003800000 */
[----:B------:R-:W-:Y:S01]  /*2b20*/  I2FP.F32.S32 R39, R39 ;  /* 0x0000002700277245 */ /* 0x000fe20000201400 */
[----:B------:R-:W-:Y:S01]  /*2b30*/  FFMA.FTZ R44, R23, R44, -0.5 ;  /* 0xbf000000172c7423 */ /* 0x000fe2000001002c */
[----:B------:R-:W-:Y:S01]  /*2b40*/  FSETP.GT.AND P0, PT, R4, 20, PT ;  /* 0x41a000000400780b */ /* 0x000fe20003f04000 */
[----:B------:R-:W-:Y:S01]  /*2b50*/  FMUL R37, R37, 1.1920928955078125e-07 ;  /* 0x3400000025257820 */ /* 0x000fe20000400000 */
[----:B------:R-:W-:Y:S01]  /*2b60*/  ISETP.GE.U32.AND P3, PT, R38, 0x7f800000, PT ;  /* 0x7f8000002600780c */ /* 0x000fe20003f66070 */
[----:B------:R-:W-:Y:S01]  /*2b70*/  FMUL R44, R23, R44 ;  /* 0x0000002c172c7220 */ /* 0x000fe20000400000 */
[----:B------:R-:W-:Y:S01]  /*2b80*/  FMUL R39, R39, 1.1920928955078125e-07 ;  /* 0x3400000027277820 */ /* 0x000fe20000400000 */
[----:B------:R-:W-:-:S02]  /*2b90*/  FFMA.FTZ R22, R37, 0.69314718246459960938, R22 ;  /* 0x3f31721825167823 */ /* 0x000fc40000010016 */
[----:B------:R-:W-:Y:S01]  /*2ba0*/  FFMA.FTZ R44, R23, R44, R23 ;  /* 0x0000002c172c7223 */ /* 0x000fe20000010017 */
[----:B------:R-:W-:Y:S07]  /*2bb0*/  @!P1 BRA `(.L_x_29) ;  /* 0x0000000000149947 */ /* 0x000fee0003800000 */
[C---:B------:R-:W-:Y:S02]  /*2bc0*/  ISETP.GE.AND P1, PT, R28.reuse, -0x407fffff, PT ;  /* 0xbf8000011c00780c */ /* 0x040fe40003f26270 */
[----:B------:R-:W-:-:S11]  /*2bd0*/  FSETP.NEU.AND P2, PT, R28, RZ, PT ;  /* 0x000000ff1c00720b */ /* 0x000fd60003f4d000 */
[----:B------:R-:W-:-:S05]  /*2be0*/  @P1 MOV R23, 0x7f800000 ;  /* 0x7f80000000171802 */ /* 0x000fca0000000f00 */
[----:B------:R-:W-:-:S05]  /*2bf0*/  @P1 FFMA.FTZ R22, R28, R23, +INF ;  /* 0x7f8000001c161423 */ /* 0x000fca0000010017 */
[----:B------:R-:W-:-:S07]  /*2c00*/  FSEL R22, R22, -RZ, P2 ;  /* 0x800000ff16167208 */ /* 0x000fce0001000000 */
.L_x_29:
[----:B------:R-:W-:Y:S05]  /*2c10*/  BSYNC B0 ;  /* 0x0000000000007941 */ /* 0x000fea0003800000 */
.L_x_28:
[----:B------:R-:W-:Y:S01]  /*2c20*/  BSSY B0, `(.L_x_30) ;  /* 0x0000008000007945 */ /* 0x000fe20003800000 */
[----:B------:R-:W-:-:S03]  /*2c30*/  FFMA.FTZ R23, R39, 0.69314718246459960938, R44 ;  /* 0x3f31721827177823 */ /* 0x000fc6000001002c */
[----:B------:R-:W-:Y:S05]  /*2c40*/  @!P3 BRA `(.L_x_31) ;  /* 0x000000000014b947 */ /* 0x000fea0003800000 */
[C---:B------:R-:W-:Y:S02]  /*2c50*/  ISETP.GE.AND P1, PT, R38.reuse, -0x407fffff, PT ;  /* 0xbf8000012600780c */ /* 0x040fe40003f26270 */
[----:B------:R-:W-:-:S11]  /*2c60*/  FSETP.NEU.AND P2, PT, R38, RZ, PT ;  /* 0x000000ff2600720b */ /* 0x000fd60003f4d000 */
[----:B------:R-:W-:-:S05]  /*2c70*/  @P1 MOV R37, 0x7f800000 ;  /* 0x7f80000000251802 */ /* 0x000fca0000000f00 */
[----:B------:R-:W-:-:S05]  /*2c80*/  @P1 FFMA.FTZ R23, R38, R37, +INF ;  /* 0x7f80000026171423 */ /* 0x000fca0000010025 */
[----:B------:R-:W-:-:S07]  /*2c90*/  FSEL R23, R23, -RZ, P2 ;  /* 0x800000ff17177208 */ /* 0x000fce0001000000 */
.L_x_31:
[----:B------:R-:W-:Y:S05]  /*2ca0*/  BSYNC B0 ;  /* 0x0000000000007941 */ /* 0x000fea0003800000 */
.L_x_30:
[----:B------:R-:W-:Y:S01]  /*2cb0*/  FSEL R35, R4, R35, P0 ;  /* 0x0000002304237208 */ /* 0x000fe20000000000 */
[----:B------:R-:W-:Y:S01]  /*2cc0*/  BSSY B0, `(.L_x_32) ;  /* 0x0000018000007945 */ /* 0x000fe20003800000 */
[----:B------:R-:W-:Y:S02]  /*2cd0*/  FSETP.GT.AND P1, PT, R5, 20, PT ;  /* 0x41a000000500780b */ /* 0x000fe40003f24000 */
[----:B------:R-:W-:Y:S01]  /*2ce0*/  FSETP.GT.AND P0, PT, R6, 20, PT ;  /* 0x41a000000600780b */ /* 0x000fe20003f04000 */
[----:B------:R-:W-:Y:S01]  /*2cf0*/  FADD.FTZ R39, |R35|, -RZ ;  /* 0x800000ff23277221 */ /* 0x000fe20000010200 */
[----:B------:R-:W-:-:S04]  /*2d00*/  FSEL R28, R5, R0, P1 ;  /* 0x00000000051c7208 */ /* 0x000fc80000800000 */
[----:B------:R-:W-:-:S13]  /*2d10*/  FSETP.GE.AND P2, PT, R39, 0.60000002384185791016, PT ;  /* 0x3f19999a2700780b */ /* 0x000fda0003f46000 */
[----:B------:R-:W-:Y:S05]  /*2d20*/  @!P2 BRA `(.L_x_33) ;  /* 0x000000000028a947 */ /* 0x000fea0003800000 */
[C---:B------:R-:W-:Y:S01]  /*2d30*/  FMUL R0, R39.reuse, 2.8853900432586669922 ;  /* 0x4038aa3b27007820 */ /* 0x040fe20000400000 */
[----:B------:R-:W-:Y:S01]  /*2d40*/  HFMA2.MMA R38, -RZ, RZ, 1.875, 0 ;  /* 0x3f800000ff267435 */ /* 0x000fe200000001ff */
[----:B------:R-:W-:-:S04]  /*2d50*/  FSETP.GE.AND P1, PT, R39, 9.010913848876953125, PT ;  /* 0x41102cb42700780b */ /* 0x000fc80003f26000 */
[----:B------:R-:W0:Y:S02]  /*2d60*/  MUFU.EX2 R0, R0 ;  /* 0x0000000000007308 */ /* 0x000e240000000800 */
[----:B0-----:R-:W-:-:S06]  /*2d70*/  FADD R37, R0, 1 ;  /* 0x3f80000000257421 */ /* 0x001fcc0000000000 */
[----:B------:R-:W0:Y:S02]  /*2d80*/  MUFU.RCP R37, R37 ;  /* 0x0000002500257308 */ /* 0x000e240000001000 */
[----:B0-----:R-:W-:-:S05]  /*2d90*/  FFMA.FTZ R38, R37, -2, R38 ;  /* 0xc000000025267823 */ /* 0x001fca0000010026 */
[----:B------:R-:W-:-:S04]  /*2da0*/  FSEL R38, R38, 1, !P1 ;  /* 0x3f80000026267808 */ /* 0x000fc80004800000 */
[----:B------:R-:W-:Y:S01]  /*2db0*/  LOP3.LUT R35, R38, 0x80000000, R35, 0xf8, !PT ;  /* 0x8000000026237812 */ /* 0x000fe200078ef823 */
[----:B------:R-:W-:Y:S06]  /*2dc0*/  BRA `(.L_x_34) ;  /* 0x00000000001c7947 */ /* 0x000fec0003800000 */
.L_x_33:
[----:B------:R-:W-:Y:S01]  /*2dd0*/  MOV R0, 0x3c80f082 ;  /* 0x3c80f08200007802 */ /* 0x000fe20000000f00 */
[----:B------:R-:W-:-:S04]  /*2de0*/  FMUL R37, R35, R35 ;  /* 0x0000002323257220 */ /* 0x000fc80000400000 */
[----:B------:R-:W-:-:S04]  /*2df0*/  FFMA.FTZ R0, R37, R0, -0.052303962409496307373 ;  /* 0xbd563cae25007423 */ /* 0x000fc80000010000 */
[----:B------:R-:W-:-:S04]  /*2e00*/  FFMA.FTZ R0, R37, R0, 0.1331529766321182251 ;  /* 0x3e08594125007423 */ /* 0x000fc80000010000 */
[----:B------:R-:W-:-:S04]  /*2e10*/  FFMA.FTZ R0, R37, R0, -0.33332768082618713379 ;  /* 0xbeaaa9ed25007423 */ /* 0x000fc80000010000 */
[----:B------:R-:W-:-:S04]  /*2e20*/  FFMA.FTZ R0, R37, R0, RZ ;  /* 0x0000000025007223 */ /* 0x000fc800000100ff */
[----:B------:R-:W-:-:S07]  /*2e30*/  FFMA.FTZ R35, R35, R0, R35 ;  /* 0x0000000023237223 */ /* 0x000fce0000010023 */
.L_x_34:
[----:B------:R-:W-:Y:S05]  /*2e40*/  BSYNC B0 ;  /* 0x0000000000007941 */ /* 0x000fea0003800000 */
.L_x_32:
[----:B------:R-:W-:Y:S01]  /*2e50*/  FADD.FTZ R39, |R28|, -RZ ;  /* 0x800000ff1c277221 */ /* 0x000fe20000010200 */
[----:B------:R-:W-:Y:S01]  /*2e60*/  BSSY B0, `(.L_x_35) ;  /* 0x0000016000007945 */ /* 0x000fe20003800000 */
[----:B------:R-:W-:Y:S02]  /*2e70*/  FSETP.GT.AND P1, PT, R7, 20, PT ;  /* 0x41a000000700780b */ /* 0x000fe40003f24000 */
[----:B------:R-:W-:Y:S02]  /*2e80*/  FSEL R25, R6, R25, P0 ;  /* 0x0000001906197208 */ /* 0x000fe40000000000 */
        /* <DEDUP_REMOVED lines=12> */
.L_x_36:
[----:B------:R-:W-:Y:S01]  /*2f50*/  MOV R0, 0x3c80f082 ;  /* 0x3c80f08200007802 */ /* 0x000fe20000000f00 */
[----:B------:R-:W-:-:S04]  /*2f60*/  FMUL R37, R28, R28 ;  /* 0x0000001c1c257220 */ /* 0x000fc80000400000 */
[----:B------:R-:W-:-:S04]  /*2f70*/  FFMA.FTZ R0, R37, R0, -0.052303962409496307373 ;  /* 0xbd563cae25007423 */ /* 0x000fc80000010000 */
[----:B------:R-:W-:-:S04]  /*2f80*/  FFMA.FTZ R0, R37, R0, 0.1331529766321182251 ;  /* 0x3e08594125007423 */ /* 0x000fc80000010000 */
[----:B------:R-:W-:-:S04]  /*2f90*/  FFMA.FTZ R0, R37, R0, -0.33332768082618713379 ;  /* 0xbeaaa9ed25007423 */ /* 0x000fc80000010000 */
[----:B------:R-:W-:-:S04]  /*2fa0*/  FFMA.FTZ R37, R37, R0, RZ ;  /* 0x0000000025257223 */ /* 0x000fc800000100ff */
[----:B------:R-:W-:-:S07]  /*2fb0*/  FFMA.FTZ R28, R28, R37, R28 ;  /* 0x000000251c1c7223 */ /* 0x000fce000001001c */
.L_x_37:
[----:B------:R-:W-:Y:S05]  /*2fc0*/  BSYNC B0 ;  /* 0x0000000000007941 */ /* 0x000fea0003800000 */
.L_x_35:
        /* <DEDUP_REMOVED lines=16> */
.L_x_39:
[----:B------:R-:W-:Y:S01]  /*30d0*/  MOV R0, 0x3c80f082 ;  /* 0x3c80f08200007802 */ /* 0x000fe20000000f00 */
[----:B------:R-:W-:-:S04]  /*30e0*/  FMUL R37, R25, R25 ;  /* 0x0000001919257220 */ /* 0x000fc80000400000 */
[----:B------:R-:W-:-:S04]  /*30f0*/  FFMA.FTZ R0, R37, R0, -0.052303962409496307373 ;  /* 0xbd563cae25007423 */ /* 0x000fc80000010000 */
[----:B------:R-:W-:-:S04]  /*3100*/  FFMA.FTZ R0, R37, R0, 0.1331529766321182251 ;  /* 0x3e08594125007423 */ /* 0x000fc80000010000 */
[----:B------:R-:W-:-:S04]  /*3110*/  FFMA.FTZ R0, R37, R0, -0.33332768082618713379 ;  /* 0xbeaaa9ed25007423 */ /* 0x000fc80000010000 */
[----:B------:R-:W-:-:S04]  /*3120*/  FFMA.FTZ R0, R37, R0, RZ ;  /* 0x0000000025007223 */ /* 0x000fc800000100ff */
[----:B------:R-:W-:-:S07]  /*3130*/  FFMA.FTZ R25, R25, R0, R25 ;  /* 0x0000000019197223 */ /* 0x000fce0000010019 */
.L_x_40:
[----:B------:R-:W-:Y:S05]  /*3140*/  BSYNC B0 ;  /* 0x0000000000007941 */ /* 0x000fea0003800000 */
.L_x_38:
        /* <DEDUP_REMOVED lines=16> */
.L_x_42:
[----:B------:R-:W-:Y:S01]  /*3250*/  MOV R0, 0x3c80f082 ;  /* 0x3c80f08200007802 */ /* 0x000fe20000000f00 */
[----:B------:R-:W-:-:S04]  /*3260*/  FMUL R37, R30, R30 ;  /* 0x0000001e1e257220 */ /* 0x000fc80000400000 */
[----:B------:R-:W-:-:S04]  /*3270*/  FFMA.FTZ R0, R37, R0, -0.052303962409496307373 ;  /* 0xbd563cae25007423 */ /* 0x000fc80000010000 */
[----:B------:R-:W-:-:S04]  /*3280*/  FFMA.FTZ R0, R37, R0, 0.1331529766321182251 ;  /* 0x3e08594125007423 */ /* 0x000fc80000010000 */
[----:B------:R-:W-:-:S04]  /*3290*/  FFMA.FTZ R0, R37, R0, -0.33332768082618713379 ;  /* 0xbeaaa9ed25007423 */ /* 0x000fc80000010000 */
[----:B------:R-:W-:-:S04]  /*32a0*/  FFMA.FTZ R37, R37, R0, RZ ;  /* 0x0000000025257223 */ /* 0x000fc800000100ff */
[----:B------:R-:W-:-:S07]  /*32b0*/  FFMA.FTZ R30, R30, R37, R30 ;  /* 0x000000251e1e7223 */ /* 0x000fce000001001e */
.L_x_43:
[----:B------:R-:W-:Y:S05]  /*32c0*/  BSYNC B0 ;  /* 0x0000000000007941 */ /* 0x000fea0003800000 */
.L_x_41:
        /* <DEDUP_REMOVED lines=16> */
.L_x_45:
[----:B------:R-:W-:Y:S01]  /*33d0*/  MOV R0, 0x3c80f082 ;  /* 0x3c80f08200007802 */ /* 0x000fe20000000f00 */
[----:B------:R-:W-:-:S04]  /*33e0*/  FMUL R37, R27, R27 ;  /* 0x0000001b1b257220 */ /* 0x000fc80000400000 */
[----:B------:R-:W-:-:S04]  /*33f0*/  FFMA.FTZ R0, R37, R0, -0.052303962409496307373 ;  /* 0xbd563cae25007423 */ /* 0x000fc80000010000 */
[----:B------:R-:W-:-:S04]  /*3400*/  FFMA.FTZ R0, R37, R0, 0.1331529766321182251 ;  /* 0x3e08594125007423 */ /* 0x000fc80000010000 */
[----:B------:R-:W-:-:S04]  /*3410*/  FFMA.FTZ R0, R37, R0, -0.33332768082618713379 ;  /* 0xbeaaa9ed25007423 */ /* 0x000fc80000010000 */
[----:B------:R-:W-:-:S04]  /*3420*/  FFMA.FTZ R0, R37, R0, RZ ;  /* 0x0000000025007223 */ /* 0x000fc800000100ff */
[----:B------:R-:W-:-:S07]  /*3430*/  FFMA.FTZ R27, R27, R0, R27 ;  /* 0x000000001b1b7223 */ /* 0x000fce000001001b */
.L_x_46:
[----:B------:R-:W-:Y:S05]  /*3440*/  BSYNC B0 ;  /* 0x0000000000007941 */ /* 0x000fea0003800000 */
.L_x_44:
        /* <DEDUP_REMOVED lines=16> */
.L_x_48:
[----:B------:R-:W-:Y:S01]  /*3550*/  MOV R0, 0x3c80f082 ;  /* 0x3c80f08200007802 */ /* 0x000fe20000000f00 */
[----:B------:R-:W-:-:S04]  /*3560*/  FMUL R37, R32, R32 ;  /* 0x0000002020257220 */ /* 0x000fc80000400000 */
[----:B------:R-:W-:-:S04]  /*3570*/  FFMA.FTZ R0, R37, R0, -0.052303962409496307373 ;  /* 0xbd563cae25007423 */ /* 0x000fc80000010000 */
[----:B------:R-:W-:-:S04]  /*3580*/  FFMA.FTZ R0, R37, R0, 0.1331529766321182251 ;  /* 0x3e08594125007423 */ /* 0x000fc80000010000 */
[----:B------:R-:W-:-:S04]  /*3590*/  FFMA.FTZ R0, R37, R0, -0.33332768082618713379 ;  /* 0xbeaaa9ed25007423 */ /* 0x000fc80000010000 */
[----:B------:R-:W-:-:S04]  /*35a0*/  FFMA.FTZ R37, R37, R0, RZ ;  /* 0x0000000025257223 */ /* 0x000fc800000100ff */
[----:B------:R-:W-:-:S07]  /*35b0*/  FFMA.FTZ R32, R32, R37, R32 ;  /* 0x0000002520207223 */ /* 0x000fce0000010020 */
.L_x_49:
[----:B------:R-:W-:Y:S05]  /*35c0*/  BSYNC B0 ;  /* 0x0000000000007941 */ /* 0x000fea0003800000 */
.L_x_47:
        /* <DEDUP_REMOVED lines=16> */
.L_x_51:
[----:B------:R-:W-:Y:S01]  /*36d0*/  MOV R0, 0x3c80f082 ;  /* 0x3c80f08200007802 */ /* 0x000fe20000000f00 */
[----:B------:R-:W-:-:S04]  /*36e0*/  FMUL R37, R29, R29 ;  /* 0x0000001d1d257220 */ /* 0x000fc80000400000 */
[----:B------:R-:W-:-:S04]  /*36f0*/  FFMA.FTZ R0, R37, R0, -0.052303962409496307373 ;  /* 0xbd563cae25007423 */ /* 0x000fc80000010000 */
[----:B------:R-:W-:-:S04]  /*3700*/  FFMA.FTZ R0, R37, R0, 0.1331529766321182251 ;  /* 0x3e08594125007423 */ /* 0x000fc80000010000 */
[----:B------:R-:W-:-:S04]  /*3710*/  FFMA.FTZ R0, R37, R0, -0.33332768082618713379 ;  /* 0xbeaaa9ed25007423 */ /* 0x000fc80000010000 */
[----:B------:R-:W-:-:S04]  /*3720*/  FFMA.FTZ R0, R37, R0, RZ ;  /* 0x0000000025007223 */ /* 0x000fc800000100ff */
[----:B------:R-:W-:-:S07]  /*3730*/  FFMA.FTZ R29, R29, R0, R29 ;  /* 0x000000001d1d7223 */ /* 0x000fce000001001d */
.L_x_52:
[----:B------:R-:W-:Y:S05]  /*3740*/  BSYNC B0 ;  /* 0x0000000000007941 */ /* 0x000fea0003800000 */
.L_x_50:
        /* <DEDUP_REMOVED lines=16> */
.L_x_54:
[----:B------:R-:W-:Y:S01]  /*3850*/  MOV R0, 0x3c80f082 ;  /* 0x3c80f08200007802 */ /* 0x000fe20000000f00 */
[----:B------:R-:W-:-:S04]  /*3860*/  FMUL R37, R34, R34 ;  /* 0x0000002222257220 */ /* 0x000fc80000400000 */
[----:B------:R-:W-:-:S04]  /*3870*/  FFMA.FTZ R0, R37, R0, -0.052303962409496307373 ;  /* 0xbd563cae25007423 */ /* 0x000fc80000010000 */
[----:B------:R-:W-:-:S04]  /*3880*/  FFMA.FTZ R0, R37, R0, 0.1331529766321182251 ;  /* 0x3e08594125007423 */ /* 0x000fc80000010000 */
[----:B------:R-:W-:-:S04]  /*3890*/  FFMA.FTZ R0, R37, R0, -0.33332768082618713379 ;  /* 0xbeaaa9ed25007423 */ /* 0x000fc80000010000 */
[----:B------:R-:W-:-:S04]  /*38a0*/  FFMA.FTZ R37, R37, R0, RZ ;  /* 0x0000000025257223 */ /* 0x000fc800000100ff */
[----:B------:R-:W-:-:S07]  /*38b0*/  FFMA.FTZ R34, R34, R37, R34 ;  /* 0x0000002522227223 */ /* 0x000fce0000010022 */
.L_x_55:
[----:B------:R-:W-:Y:S05]  /*38c0*/  BSYNC B0 ;  /* 0x0000000000007941 */ /* 0x000fea0003800000 */
.L_x_53:
        /* <DEDUP_REMOVED lines=16> */
.L_x_57:
[----:B------:R-:W-:Y:S01]  /*39d0*/  MOV R0, 0x3c80f082 ;  /* 0x3c80f08200007802 */ /* 0x000fe20000000f00 */
[----:B------:R-:W-:-:S04]  /*39e0*/  FMUL R37, R31, R31 ;  /* 0x0000001f1f257220 */ /* 0x000fc80000400000 */
[----:B------:R-:W-:-:S04]  /*39f0*/  FFMA.FTZ R0, R37, R0, -0.052303962409496307373 ;  /* 0xbd563cae25007423 */ /* 0x000fc80000010000 */
[----:B------:R-:W-:-:S04]  /*3a00*/  FFMA.FTZ R0, R37, R0, 0.1331529766321182251 ;  /* 0x3e08594125007423 */ /* 0x000fc80000010000 */
[----:B------:R-:W-:-:S04]  /*3a10*/  FFMA.FTZ R0, R37, R0, -0.33332768082618713379 ;  /* 0xbeaaa9ed25007423 */ /* 0x000fc80000010000 */
[----:B------:R-:W-:-:S04]  /*3a20*/  FFMA.FTZ R0, R37, R0, RZ ;  /* 0x0000000025007223 */ /* 0x000fc800000100ff */
[----:B------:R-:W-:-:S07]  /*3a30*/  FFMA.FTZ R31, R31, R0, R31 ;  /* 0x000000001f1f7223 */ /* 0x000fce000001001f */
.L_x_58:
[----:B------:R-:W-:Y:S05]  /*3a40*/  BSYNC B0 ;  /* 0x0000000000007941 */ /* 0x000fea0003800000 */
.L_x_56:
        /* <DEDUP_REMOVED lines=16> */
.L_x_60:
[----:B------:R-:W-:Y:S01]  /*3b50*/  MOV R0, 0x3c80f082 ;  /* 0x3c80f08200007802 */ /* 0x000fe20000000f00 */
[----:B------:R-:W-:-:S04]  /*3b60*/  FMUL R37, R36, R36 ;  /* 0x0000002424257220 */ /* 0x000fc80000400000 */
[----:B------:R-:W-:-:S04]  /*3b70*/  FFMA.FTZ R0, R37, R0, -0.052303962409496307373 ;  /* 0xbd563cae25007423 */ /* 0x000fc80000010000 */
[----:B------:R-:W-:-:S04]  /*3b80*/  FFMA.FTZ R0, R37, R0, 0.1331529766321182251 ;  /* 0x3e08594125007423 */ /* 0x000fc80000010000 */
[----:B------:R-:W-:-:S04]  /*3b90*/  FFMA.FTZ R0, R37, R0, -0.33332768082618713379 ;  /* 0xbeaaa9ed25007423 */ /* 0x000fc80000010000 */
[----:B------:R-:W-:-:S04]  /*3ba0*/  FFMA.FTZ R37, R37, R0, RZ ;  /* 0x0000000025257223 */ /* 0x000fc800000100ff */
[----:B------:R-:W-:-:S07]  /*3bb0*/  FFMA.FTZ R36, R36, R37, R36 ;  /* 0x0000002524247223 */ /* 0x000fce0000010024 */
.L_x_61:
[----:B------:R-:W-:Y:S05]  /*3bc0*/  BSYNC B0 ;  /* 0x0000000000007941 */ /* 0x000fea0003800000 */
.L_x_59:
        /* <DEDUP_REMOVED lines=16> */
.L_x_63:
[----:B------:R-:W-:Y:S01]  /*3cd0*/  MOV R0, 0x3c80f082 ;  /* 0x3c80f08200007802 */ /* 0x000fe20000000f00 */
[----:B------:R-:W-:-:S04]  /*3ce0*/  FMUL R37, R33, R33 ;  /* 0x0000002121257220 */ /* 0x000fc80000400000 */
[----:B------:R-:W-:-:S04]  /*3cf0*/  FFMA.FTZ R0, R37, R0, -0.052303962409496307373 ;  /* 0xbd563cae25007423 */ /* 0x000fc80000010000 */
[----:B------:R-:W-:-:S04]  /*3d00*/  FFMA.FTZ R0, R37, R0, 0.1331529766321182251 ;  /* 0x3e08594125007423 */ /* 0x000fc80000010000 */
[----:B------:R-:W-:-:S04]  /*3d10*/  FFMA.FTZ R0, R37, R0, -0.33332768082618713379 ;  /* 0xbeaaa9ed25007423 */ /* 0x000fc80000010000 */
[----:B------:R-:W-:-:S04]  /*3d20*/  FFMA.FTZ R0, R37, R0, RZ ;  /* 0x0000000025007223 */ /* 0x000fc800000100ff */
[----:B------:R-:W-:-:S07]  /*3d30*/  FFMA.FTZ R33, R33, R0, R33 ;  /* 0x0000000021217223 */ /* 0x000fce0000010021 */
.L_x_64:
[----:B------:R-:W-:Y:S05]  /*3d40*/  BSYNC B0 ;  /* 0x0000000000007941 */ /* 0x000fea0003800000 */
.L_x_62:
        /* <DEDUP_REMOVED lines=16> */
.L_x_66:
[----:B------:R-:W-:Y:S01]  /*3e50*/  MOV R0, 0x3c80f082 ;  /* 0x3c80f08200007802 */ /* 0x000fe20000000f00 */
[----:B------:R-:W-:-:S04]  /*3e60*/  FMUL R37, R26, R26 ;  /* 0x0000001a1a257220 */ /* 0x000fc80000400000 */
[----:B------:R-:W-:-:S04]  /*3e70*/  FFMA.FTZ R0, R37, R0, -0.052303962409496307373 ;  /* 0xbd563cae25007423 */ /* 0x000fc80000010000 */
[----:B------:R-:W-:-:S04]  /*3e80*/  FFMA.FTZ R0, R37, R0, 0.1331529766321182251 ;  /* 0x3e08594125007423 */ /* 0x000fc80000010000 */
[----:B------:R-:W-:-:S04]  /*3e90*/  FFMA.FTZ R0, R37, R0, -0.33332768082618713379 ;  /* 0xbeaaa9ed25007423 */ /* 0x000fc80000010000 */
[----:B------:R-:W-:-:S04]  /*3ea0*/  FFMA.FTZ R37, R37, R0, RZ ;  /* 0x0000000025257223 */ /* 0x000fc800000100ff */
[----:B------:R-:W-:-:S07]  /*3eb0*/  FFMA.FTZ R26, R26, R37, R26 ;  /* 0x000000251a1a7223 */ /* 0x000fce000001001a */
.L_x_67:
[----:B------:R-:W-:Y:S05]  /*3ec0*/  BSYNC B0 ;  /* 0x0000000000007941 */ /* 0x000fea0003800000 */
.L_x_65:
        /* <DEDUP_REMOVED lines=16> */
.L_x_69:
[----:B------:R-:W-:Y:S01]  /*3fd0*/  MOV R0, 0x3c80f082 ;  /* 0x3c80f08200007802 */ /* 0x000fe20000000f00 */
[----:B------:R-:W-:-:S04]  /*3fe0*/  FMUL R37, R19, R19 ;  /* 0x0000001313257220 */ /* 0x000fc80000400000 */
[----:B------:R-:W-:-:S04]  /*3ff0*/  FFMA.FTZ R0, R37, R0, -0.052303962409496307373 ;  /* 0xbd563cae25007423 */ /* 0x000fc80000010000 */
[----:B------:R-:W-:-:S04]  /*4000*/  FFMA.FTZ R0, R37, R0, 0.1331529766321182251 ;  /* 0x3e08594125007423 */ /* 0x000fc80000010000 */
[----:B------:R-:W-:-:S04]  /*4010*/  FFMA.FTZ R0, R37, R0, -0.33332768082618713379 ;  /* 0xbeaaa9ed25007423 */ /* 0x000fc80000010000 */
[----:B------:R-:W-:-:S04]  /*4020*/  FFMA.FTZ R0, R37, R0, RZ ;  /* 0x0000000025007223 */ /* 0x000fc800000100ff */
[----:B------:R-:W-:-:S07]  /*4030*/  FFMA.FTZ R19, R19, R0, R19 ;  /* 0x0000000013137223 */ /* 0x000fce0000010013 */
.L_x_70:
[----:B------:R-:W-:Y:S05]  /*4040*/  BSYNC B0 ;  /* 0x0000000000007941 */ /* 0x000fea0003800000 */
.L_x_68:
        /* <DEDUP_REMOVED lines=16> */
.L_x_72:
[----:B------:R-:W-:Y:S01]  /*4150*/  MOV R0, 0x3c80f082 ;  /* 0x3c80f08200007802 */ /* 0x000fe20000000f00 */
[----:B------:R-:W-:-:S04]  /*4160*/  FMUL R37, R24, R24 ;  /* 0x0000001818257220 */ /* 0x000fc80000400000 */
[----:B------:R-:W-:-:S04]  /*4170*/  FFMA.FTZ R0, R37, R0, -0.052303962409496307373 ;  /* 0xbd563cae25007423 */ /* 0x000fc80000010000 */
[----:B------:R-:W-:-:S04]  /*4180*/  FFMA.FTZ R0, R37, R0, 0.1331529766321182251 ;  /* 0x3e08594125007423 */ /* 0x000fc80000010000 */
[----:B------:R-:W-:-:S04]  /*4190*/  FFMA.FTZ R0, R37, R0, -0.33332768082618713379 ;  /* 0xbeaaa9ed25007423 */ /* 0x000fc80000010000 */
[----:B------:R-:W-:-:S04]  /*41a0*/  FFMA.FTZ R37, R37, R0, RZ ;  /* 0x0000000025257223 */ /* 0x000fc800000100ff */
[----:B------:R-:W-:-:S07]  /*41b0*/  FFMA.FTZ R24, R24, R37, R24 ;  /* 0x0000002518187223 */ /* 0x000fce0000010018 */
.L_x_73:
[----:B------:R-:W-:Y:S05]  /*41c0*/  BSYNC B0 ;  /* 0x0000000000007941 */ /* 0x000fea0003800000 */
.L_x_71:
[----:B------:R-:W-:Y:S01]  /*41d0*/  FADD.FTZ R39, |R22|, -RZ ;  /* 0x800000ff16277221 */ /* 0x000fe20000010200 */
[----:B------:R-:W-:Y:S01]  /*41e0*/  BSSY B0, `(.L_x_74) ;  /* 0x0000015000007945 */ /* 0x000fe20003800000 */
[----:B------:R-:W-:-:S03]  /*41f0*/  FSEL R23, R16, R23, P2 ;  /* 0x0000001710177208 */ /* 0x000fc60001000000 */
        /* <DEDUP_REMOVED lines=12> */
.L_x_75:
[----:B------:R-:W-:Y:S01]  /*42c0*/  MOV R0, 0x3c80f082 ;  /* 0x3c80f08200007802 */ /* 0x000fe20000000f00 */
[----:B------:R-:W-:-:S04]  /*42d0*/  FMUL R37, R22, R22 ;  /* 0x0000001616257220 */ /* 0x000fc80000400000 */
[----:B------:R-:W-:-:S04]  /*42e0*/  FFMA.FTZ R0, R37, R0, -0.052303962409496307373 ;  /* 0xbd563cae25007423 */ /* 0x000fc80000010000 */
[----:B------:R-:W-:-:S04]  /*42f0*/  FFMA.FTZ R0, R37, R0, 0.1331529766321182251 ;  /* 0x3e08594125007423 */ /* 0x000fc80000010000 */
[----:B------:R-:W-:-:S04]  /*4300*/  FFMA.FTZ R0, R37, R0, -0.33332768082618713379 ;  /* 0xbeaaa9ed25007423 */ /* 0x000fc80000010000 */
[----:B------:R-:W-:-:S04]  /*4310*/  FFMA.FTZ R37, R37, R0, RZ ;  /* 0x0000000025257223 */ /* 0x000fc800000100ff */
[----:B------:R-:W-:-:S07]  /*4320*/  FFMA.FTZ R22, R22, R37, R22 ;  /* 0x0000002516167223 */ /* 0x000fce0000010016 */
.L_x_76:
[----:B------:R-:W-:Y:S05]  /*4330*/  BSYNC B0 ;  /* 0x0000000000007941 */ /* 0x000fea0003800000 */
.L_x_74:
[----:B------:R-:W-:Y:S01]  /*4340*/  FADD.FTZ R39, |R23|, -RZ ;  /* 0x800000ff17277221 */ /* 0x000fe20000010200 */
[----:B------:R-:W-:Y:S04]  /*4350*/  BSSY B0, `(.L_x_77) ;  /* 0x0000014000007945 */ /* 0x000fe80003800000 */
        /* <DEDUP_REMOVED lines=12> */
.L_x_78:
[----:B------:R-:W-:Y:S01]  /*4420*/  MOV R0, 0x3c80f082 ;  /* 0x3c80f08200007802 */ /* 0x000fe20000000f00 */
[----:B------:R-:W-:-:S04]  /*4430*/  FMUL R37, R23, R23 ;  /* 0x0000001717257220 */ /* 0x000fc80000400000 */
[----:B------:R-:W-:-:S04]  /*4440*/  FFMA.FTZ R0, R37, R0, -0.052303962409496307373 ;  /* 0xbd563cae25007423 */ /* 0x000fc80000010000 */
[----:B------:R-:W-:-:S04]  /*4450*/  FFMA.FTZ R0, R37, R0, 0.1331529766321182251 ;  /* 0x3e08594125007423 */ /* 0x000fc80000010000 */
[----:B------:R-:W-:-:S04]  /*4460*/  FFMA.FTZ R0, R37, R0, -0.33332768082618713379 ;  /* 0xbeaaa9ed25007423 */ /* 0x000fc80000010000 */
[----:B------:R-:W-:-:S04]  /*4470*/  FFMA.FTZ R0, R37, R0, RZ ;  /* 0x0000000025007223 */ /* 0x000fc800000100ff */
[----:B------:R-:W-:-:S07]  /*4480*/  FFMA.FTZ R23, R23, R0, R23 ;  /* 0x0000000017177223 */ /* 0x000fce0000010017 */
.L_x_79:
[----:B------:R-:W-:Y:S05]  /*4490*/  BSYNC B0 ;  /* 0x0000000000007941 */ /* 0x000fea0003800000 */
.L_x_77:
[----:B------:R-:W0:Y:S01]  /*44a0*/  S2R R37, SR_TID.X ;  /* 0x0000000000257919 */ /* 0x000e220000002100 */
[----:B------:R-:W-:Y:S01]  /*44b0*/  SHF.L.U32 R0, R3, 0x4, RZ ;  /* 0x0000000403007819 */ /* 0x000fe200000006ff */
[----:B------:R-:W-:Y:S01]  /*44c0*/  FMUL R4, R4, R35 ;  /* 0x0000002304047220 */ /* 0x000fe20000400000 */
[----:B------:R-:W-:Y:S01]  /*44d0*/  FMUL R5, R5, R28 ;  /* 0x0000001c05057220 */ /* 0x000fe20000400000 */
[----:B------:R-:W-:Y:S01]  /*44e0*/  BAR.SYNC.DEFER_BLOCKING 0x0 ;  /* 0x0000000000007b1d */ /* 0x000fe20000010000 */
[----:B------:R-:W-:Y:S01]  /*44f0*/  LOP3.LUT R0, R0, 0xff0, RZ, 0xc0, !PT ;  /* 0x00000ff000007812 */ /* 0x000fe200078ec0ff */
[----:B------:R-:W-:Y:S01]  /*4500*/  FMUL R6, R6, R25 ;  /* 0x0000001906067220 */ /* 0x000fe20000400000 */
[----:B------:R-:W-:Y:S01]  /*4510*/  FMUL R7, R7, R30 ;  /* 0x0000001e07077220 */ /* 0x000fe20000400000 */
[----:B------:R-:W-:Y:S01]  /*4520*/  FMUL R8, R8, R27 ;  /* 0x0000001b08087220 */ /* 0x000fe20000400000 */
[----:B------:R-:W-:Y:S01]  /*4530*/  IADD3 R39, R0, UR5, RZ ;  /* 0x0000000500277c10 */ /* 0x000fe2000fffe0ff */
[----:B------:R-:W-:Y:S01]  /*4540*/  FMUL R9, R9, R32 ;  /* 0x0000002009097220 */ /* 0x000fe20000400000 */
[----:B------:R-:W-:Y:S01]  /*4550*/  FMUL R10, R10, R29 ;  /* 0x0000001d0a0a7220 */ /* 0x000fe20000400000 */
[----:B------:R-:W-:Y:S01]  /*4560*/  FMUL R11, R11, R34 ;  /* 0x000000220b0b7220 */ /* 0x000fe20000400000 */
[----:B------:R-:W-:Y:S01]  /*4570*/  LEA R0, R0, R39, 0x2 ;  /* 0x0000002700007211 */ /* 0x000fe200078e10ff */
[----:B------:R-:W-:Y:S01]  /*4580*/  FMUL R12, R12, R31 ;  /* 0x0000001f0c0c7220 */ /* 0x000fe20000400000 */
[----:B------:R-:W-:Y:S01]  /*4590*/  FMUL R13, R13, R36 ;  /* 0x000000240d0d7220 */ /* 0x000fe20000400000 */
[----:B------:R-:W-:Y:S01]  /*45a0*/  FMUL R14, R14, R33 ;  /* 0x000000210e0e7220 */ /* 0x000fe20000400000 */
[----:B------:R-:W-:Y:S01]  /*45b0*/  FMUL R15, R15, R26 ;  /* 0x0000001a0f0f7220 */ /* 0x000fe20000400000 */
[----:B------:R-:W-:Y:S01]  /*45c0*/  FMUL R20, R20, R19 ;  /* 0x0000001314147220 */ /* 0x000fe20000400000 */
[----:B------:R-:W-:Y:S01]  /*45d0*/  FMUL R21, R21, R24 ;  /* 0x0000001815157220 */ /* 0x000fe20000400000 */
[----:B------:R-:W-:Y:S01]  /*45e0*/  FMUL R22, R17, R22 ;  /* 0x0000001611167220 */ /* 0x000fe20000400000 */
[----:B------:R-:W-:Y:S01]  /*45f0*/  FMUL R23, R16, R23 ;  /* 0x0000001710177220 */ /* 0x000fe20000400000 */
[----:B------:R-:W-:-:S04]  /*4600*/  MOV R25, UR4 ;  /* 0x0000000400197c02 */ /* 0x000fc80008000f00 */
[----:B------:R-:W-:Y:S01]  /*4610*/  LOP3.LUT R18, R25, 0xc, R18, 0xf8, !PT ;  /* 0x0000000c19127812 */ /* 0x000fe200078ef812 */
[----:B------:R1:W-:Y:S03]  /*4620*/  STS.128 [R0], R4 ;  /* 0x0000000400007388 */ /* 0x0003e60000000c00 */
[----:B------:R-:W-:Y:S01]  /*4630*/  SHF.R.S32.HI R17, RZ, 0x1f, R18 ;  /* 0x0000001fff117819 */ /* 0x000fe20000011412 */
[----:B------:R-:W-:Y:S01]  /*4640*/  STS.128 [R0+0x10], R8 ;  /* 0x0000100800007388 */ /* 0x000fe20000000c00 */
[----:B0-----:R-:W-:Y:S02]  /*4650*/  SHF.L.U32 R28, R37, 0x2, RZ ;  /* 0x00000002251c7819 */ /* 0x001fe400000006ff */
[----:B------:R-:W-:Y:S01]  /*4660*/  LEA.HI R17, R17, R18, RZ, 0x4 ;  /* 0x0000001211117211 */ /* 0x000fe200078f20ff */
[----:B------:R0:W-:Y:S01]  /*4670*/  STS.128 [R0+0x20], R12 ;  /* 0x0000200c00007388 */ /* 0x0001e20000000c00 */
[----:B------:R-:W-:-:S02]  /*4680*/  LOP3.LUT R28, R28, 0x3fc, RZ, 0xc0, !PT ;  /* 0x000003fc1c1c7812 */ /* 0x000fc400078ec0ff */
[----:B------:R-:W-:Y:S01]  /*4690*/  SHF.L.U32 R17, R17, 0x9, RZ ;  /* 0x0000000911117819 */ /* 0x000fe200000006ff */
[----:B------:R2:W-:Y:S01]  /*46a0*/  STS.128 [R0+0x30], R20 ;  /* 0x0000301400007388 */ /* 0x0005e20000000c00 */
[C---:B------:R-:W-:Y:S02]  /*46b0*/  LOP3.LUT R19, R28.reuse, 0x400, RZ, 0xfc, !PT ;  /* 0x000004001c137812 */ /* 0x040fe400078efcff */
[----:B------:R-:W-:Y:S02]  /*46c0*/  LOP3.LUT R17, R17, 0xffffe000, RZ, 0xc0, !PT ;  /* 0xffffe00011117812 */ /* 0x000fe400078ec0ff */
[----:B-1----:R-:W-:Y:S02]  /*46d0*/  LOP3.LUT R5, R28, 0x800, RZ, 0xfc, !PT ;  /* 0x000008001c057812 */ /* 0x002fe400078efcff */
[----:B------:R-:W-:Y:S02]  /*46e0*/  LOP3.LUT R4, R3, 0xfc, RZ, 0xc0, !PT ;  /* 0x000000fc03047812 */ /* 0x000fe400078ec0ff */
[----:B------:R-:W-:-:S02]  /*46f0*/  LOP3.LUT R19, R19, 0x7f0, RZ, 0xc0, !PT ;  /* 0x000007f013137812 */ /* 0x000fc400078ec0ff */
[----:B------:R-:W-:Y:S01]  /*4700*/  LOP3.LUT R6, R5, 0xbf0, RZ, 0xc0, !PT ;  /* 0x00000bf005067812 */ /* 0x000fe200078ec0ff */
[----:B0-----:R-:W0:Y:S01]  /*4710*/  LDC.64 R12, c[0x0][0x238] ;  /* 0x00008e00ff0c7b82 */ /* 0x001e220000000a00 */
[----:B------:R-:W-:Y:S02]  /*4720*/  LEA R5, R4, UR5, 0x2 ;  /* 0x0000000504057c11 */ /* 0x000fe4000f8e10ff */
[----:B------:R-:W-:Y:S02]  /*4730*/  IADD3 R19, R19, UR5, RZ ;  /* 0x0000000513137c10 */ /* 0x000fe4000fffe0ff */
[----:B------:R-:W-:Y:S02]  /*4740*/  IADD3 R7, R6, UR5, RZ ;  /* 0x0000000506077c10 */ /* 0x000fe4000fffe0ff */
[C---:B------:R-:W-:Y:S01]  /*4750*/  LEA R24, R28.reuse, R5, 0x2 ;  /* 0x000000051c187211 */ /* 0x040fe200078e10ff */
[----:B------:R-:W-:Y:S01]  /*4760*/  BAR.SYNC.DEFER_BLOCKING 0x0 ;  /* 0x0000000000007b1d */ /* 0x000fe20000010000 */
[----:B------:R-:W-:-:S02]  /*4770*/  LEA R8, R28, R19, 0x2 ;  /* 0x000000131c087211 */ /* 0x000fc400078e10ff */
[----:B------:R-:W-:Y:S02]  /*4780*/  LEA R7, R28, R7, 0x2 ;  /* 0x000000071c077211 */ /* 0x000fe400078e10ff */
[----:B------:R-:W-:Y:S02]  /*4790*/  SHF.R.U32.HI R3, RZ, 0x2, R3 ;  /* 0x00000002ff037819 */ /* 0x000fe40000011603 */
[----:B------:R-:W-:Y:S02]  /*47a0*/  SHF.R.S32.HI R15, RZ, 0x1f, R18 ;  /* 0x0000001fff0f7819 */ /* 0x000fe40000011412 */
[----:B------:R-:W-:Y:S02]  /*47b0*/  SGXT.U32 R3, R3, 0x6 ;  /* 0x000000060303781a */ /* 0x000fe40000000000 */
[----:B------:R-:W-:Y:S02]  /*47c0*/  LEA.HI R15, R15, R18, RZ, 0x4 ;  /* 0x000000120f0f7211 */ /* 0x000fe400078f20ff */
[----:B------:R-:W-:-:S02]  /*47d0*/  PRMT R3, R3, 0x6540, R2 ;  /* 0x0000654003037816 */ /* 0x000fc40000000002 */
[----:B------:R-:W-:Y:S02]  /*47e0*/  LOP3.LUT R15, R15, 0xfffffff0, RZ, 0xc0, !PT ;  /* 0xfffffff00f0f7812 */ /* 0x000fe400078ec0ff */
[----:B------:R-:W-:Y:S02]  /*47f0*/  ISETP.GE.AND P0, PT, R18, 0x40, PT ;  /* 0x000000401200780c */ /* 0x000fe40003f06270 */
[----:B------:R-:W-:Y:S02]  /*4800*/  LOP3.LUT R14, R3, 0x40, RZ, 0xfc, !PT ;  /* 0x00000040030e7812 */ /* 0x000fe400078efcff */
[----:B------:R-:W-:Y:S02]  /*4810*/  IADD3 R19, R17, R18, -R15 ;  /* 0x0000001211137210 */ /* 0x000fe40007ffe80f */
[----:B------:R-:W-:Y:S01]  /*4820*/  LOP3.LUT R2, R3, 0x80, RZ, 0xfc, !PT ;  /* 0x0000008003027812 */ /* 0x000fe200078efcff */
[----:B------:R-:W1:Y:S01]  /*4830*/  LDS.128 R24, [R24] ;  /* 0x0000000018187984 */ /* 0x000e620000000c00 */
[----:B------:R-:W-:-:S02]  /*4840*/  LOP3.LUT R15, R28, 0xc00, RZ, 0xfc, !PT ;  /* 0x00000c001c0f7812 */ /* 0x000fc400078efcff */
[C---:B--2---:R-:W-:Y:S01]  /*4850*/  LOP3.LUT R0, R3.reuse, 0xc0, RZ, 0xfc, !PT ;  /* 0x000000c003007812 */ /* 0x044fe200078efcff */
[----:B------:R-:W2:Y:S01]  /*4860*/  LDS.128 R8, [R8+0x1000] ;  /* 0x0010000008087984 */ /* 0x000ea20000000c00 */
[----:B------:R-:W-:Y:S02]  /*4870*/  ISETP.LT.AND P3, PT, R3, 0x200, !P0 ;  /* 0x000002000300780c */ /* 0x000fe40004761270 */
[----:B------:R-:W-:Y:S01]  /*4880*/  ISETP.LT.AND P2, PT, R14, 0x200, !P0 ;  /* 0x000002000e00780c */ /* 0x000fe20004741270 */
[----:B------:R-:W3:Y:S01]  /*4890*/  LDS.128 R4, [R7+0x2000] ;  /* 0x0020000007047984 */ /* 0x000ee20000000c00 */
[----:B------:R-:W-:Y:S02]  /*48a0*/  ISETP.LT.AND P1, PT, R2, 0x200, !P0 ;  /* 0x000002000200780c */ /* 0x000fe40004721270 */
[----:B------:R-:W-:Y:S02]  /*48b0*/  LOP3.LUT R16, R15, 0xff0, RZ, 0xc0, !PT ;  /* 0x00000ff00f107812 */ /* 0x000fe400078ec0ff */
[----:B------:R-:W-:-:S02]  /*48c0*/  LEA R3, R3, R19, 0x4 ;  /* 0x0000001303037211 */ /* 0x000fc400078e20ff */
[----:B------:R-:W-:Y:S02]  /*48d0*/  ISETP.LT.AND P0, PT, R0, 0x200, !P0 ;  /* 0x000002000000780c */ /* 0x000fe40004701270 */
[-C--:B------:R-:W-:Y:S02]  /*48e0*/  LEA R15, R14, R19.reuse, 0x4 ;  /* 0x000000130e0f7211 */ /* 0x080fe400078e20ff */
[----:B------:R-:W-:Y:S01]  /*48f0*/  LEA R17, R2, R19, 0x4 ;  /* 0x0000001302117211 */ /* 0x000fe200078e20ff */
[----:B0-----:R-:W-:Y:S01]  /*4900*/  IMAD.WIDE R2, R3, 0x4, R12 ;  /* 0x0000000403027825 */ /* 0x001fe200078e020c */
[----:B------:R-:W-:-:S03]  /*4910*/  IADD3 R21, R16, UR5, RZ ;  /* 0x0000000510157c10 */ /* 0x000fc6000fffe0ff */
[----:B------:R-:W-:Y:S01]  /*4920*/  IMAD.WIDE R14, R15, 0x4, R12 ;  /* 0x000000040f0e7825 */ /* 0x000fe200078e020c */
[----:B------:R-:W-:-:S03]  /*4930*/  LEA R21, R28, R21, 0x2 ;  /* 0x000000151c157211 */ /* 0x000fc600078e10ff */
[----:B------:R-:W-:Y:S01]  /*4940*/  IMAD.WIDE R16, R17, 0x4, R12 ;  /* 0x0000000411107825 */ /* 0x000fe200078e020c */
[----:B-1----:R0:W-:Y:S04]  /*4950*/  @P3 STG.E.128 desc[UR8][R2.64], R24 ;  /* 0x0000001802003986 */ /* 0x0021e8000c101d08 */
[----:B--2---:R0:W-:Y:S04]  /*4960*/  @P2 STG.E.128 desc[UR8][R14.64], R8 ;  /* 0x000000080e002986 */ /* 0x0041e8000c101d08 */
[----:B---3--:R0:W-:Y:S01]  /*4970*/  @P1 STG.E.128 desc[UR8][R16.64], R4 ;  /* 0x0000000410001986 */ /* 0x0081e2000c101d08 */
[----:B------:R-:W-:Y:S05]  /*4980*/  @!P0 EXIT ;  /* 0x000000000000894d */ /* 0x000fea0003800000 */
[----:B------:R-:W0:Y:S01]  /*4990*/  LDS.128 R20, [R21+0x3000] ;  /* 0x0030000015147984 */ /* 0x000e220000000c00 */
[----:B------:R-:W-:-:S05]  /*49a0*/  LEA R19, R0, R19, 0x4 ;  /* 0x0000001300137211 */ /* 0x000fca00078e20ff */
[----:B------:R-:W-:-:S05]  /*49b0*/  IMAD.WIDE R12, R19, 0x4, R12 ;  /* 0x00000004130c7825 */ /* 0x000fca00078e020c */
[----:B0-----:R-:W-:Y:S01]  /*49c0*/  STG.E.128 desc[UR8][R12.64], R20 ;  /* 0x000000140c007986 */ /* 0x001fe2000c101d08 */
[----:B------:R-:W-:Y:S05]  /*49d0*/  EXIT ;  /* 0x000000000000794d */ /* 0x000fea0003800000 */
.L_x_80:
[----:B------:R-:W-:-:S00]  /*49e0*/  BRA `(.L_x_80) ;  /* 0xfffffffc00fc7947 */ /* 0x000fc0000383ffff */
[----:B------:R-:W-:-:S00]  /*49f0*/  NOP ;  /* 0x0000000000007918 */ /* 0x000fc00000000000 */
        /* <DEDUP_REMOVED lines=8> */
.L_x_81:


//--------------------- .nv.global.init           --------------------------
	.section	.nv.global.init,"aw",@progbits
.nv.global.init:
	.type		_$_str,@object
	.size		_$_str,(_$_str_$_2 - _$_str)
_$_str:
        /*0000*/ 	.byte	0x5f, 0x5f, 0x43, 0x55, 0x44, 0x41, 0x5f, 0x46, 0x54, 0x5a, 0x00
	.type		_$_str_$_2,@object
	.size		_$_str_$_2,(.L_1 - _$_str_$_2)
_$_str_$_2:
        /*000b*/ 	.byte	0x5f, 0x5f, 0x43, 0x55, 0x44, 0x41, 0x5f, 0x50, 0x52, 0x45, 0x43, 0x5f, 0x53, 0x51, 0x52, 0x54
        /*001b*/ 	.byte	0x00
.L_1:


//--------------------- .nv.shared.triton_poi_fused__native_batch_norm_legit_no_training_mul_softplus_tanh_34 --------------------------
	.section	.nv.shared.triton_poi_fused__native_batch_norm_legit_no_training_mul_softplus_tanh_34,"aw",@nobits
	.sectionflags	@""
	.align	16
	.zero		1024


//--------------------- .nv.constant0.triton_poi_fused__native_batch_norm_legit_no_training_mul_softplus_tanh_34 --------------------------
	.section	.nv.constant0.triton_poi_fused__native_batch_norm_legit_no_training_mul_softplus_tanh_34,"a",@progbits
	.sectionflags	@""
	.align	4
.nv.constant0.triton_poi_fused__native_batch_norm_legit_no_training_mul_softplus_tanh_34:
	.zero		584
